//
// Generated by NVIDIA NVVM Compiler
//
// Compiler Build ID: CL-36424714
// Cuda compilation tools, release 13.0, V13.0.88
// Based on NVVM 20.0.0
//

.version 9.0
.target sm_100
.address_size 64

	// .globl	_Z12matrixMulRowPiS_S_ii

.visible .entry _Z12matrixMulRowPiS_S_ii(
	.param .u64 .ptr .align 1 _Z12matrixMulRowPiS_S_ii_param_0,
	.param .u64 .ptr .align 1 _Z12matrixMulRowPiS_S_ii_param_1,
	.param .u64 .ptr .align 1 _Z12matrixMulRowPiS_S_ii_param_2,
	.param .u32 _Z12matrixMulRowPiS_S_ii_param_3,
	.param .u32 _Z12matrixMulRowPiS_S_ii_param_4
)
{
	.reg .pred 	%p<19>;
	.reg .b32 	%r<170>;
	.reg .b64 	%rd<75>;

	ld.param.u64 	%rd4, [_Z12matrixMulRowPiS_S_ii_param_0];
	ld.param.u64 	%rd5, [_Z12matrixMulRowPiS_S_ii_param_1];
	ld.param.u64 	%rd6, [_Z12matrixMulRowPiS_S_ii_param_2];
	ld.param.u32 	%r70, [_Z12matrixMulRowPiS_S_ii_param_3];
	ld.param.u32 	%r71, [_Z12matrixMulRowPiS_S_ii_param_4];
	cvta.to.global.u64 	%rd1, %rd5;
	cvta.to.global.u64 	%rd2, %rd4;
	cvta.to.global.u64 	%rd3, %rd6;
	setp.lt.s32 	%p1, %r70, 1;
	@%p1 bra 	$L__BB0_26;
	mov.u32 	%r72, %ctaid.x;
	setp.lt.s32 	%p2, %r71, 1;
	mul.lo.s32 	%r1, %r70, %r72;
	@%p2 bra 	$L__BB0_15;
	add.s32 	%r2, %r71, -1;
	and.b32  	%r3, %r71, 7;
	and.b32  	%r4, %r71, 3;
	and.b32  	%r5, %r71, 2147483640;
	and.b32  	%r6, %r71, 1;
	neg.s32 	%r7, %r5;
	shl.b32 	%r8, %r71, 3;
	shl.b32 	%r9, %r71, 1;
	mul.lo.s32 	%r10, %r71, 3;
	mul.lo.s32 	%r11, %r71, 5;
	mul.lo.s32 	%r12, %r71, 6;
	mul.lo.s32 	%r13, %r71, 7;
	mov.b32 	%r144, 0;
	cvt.u64.u32 	%rd62, %r1;
$L__BB0_3:
	setp.lt.u32 	%p11, %r2, 7;
	mov.b32 	%r160, 0;
	mov.u32 	%r165, %r160;
	@%p11 bra 	$L__BB0_6;
	add.s32 	%r153, %r71, %r144;
	add.s32 	%r152, %r9, %r144;
	add.s32 	%r151, %r10, %r144;
	shl.b32 	%r88, %r71, 2;
	add.s32 	%r150, %r88, %r144;
	add.s32 	%r149, %r11, %r144;
	add.s32 	%r148, %r12, %r144;
	add.s32 	%r147, %r13, %r144;
	mov.b32 	%r165, 0;
	mov.u32 	%r145, %r1;
	mov.u32 	%r146, %r144;
	mov.u32 	%r154, %r7;
$L__BB0_5:
	.pragma "nounroll";
	mul.wide.u32 	%rd25, %r145, 4;
	add.s64 	%rd26, %rd2, %rd25;
	ld.global.u32 	%r89, [%rd26];
	mul.wide.u32 	%rd27, %r146, 4;
	add.s64 	%rd28, %rd1, %rd27;
	ld.global.u32 	%r90, [%rd28];
	mad.lo.s32 	%r91, %r90, %r89, %r165;
	ld.global.u32 	%r92, [%rd26+4];
	mul.wide.u32 	%rd29, %r153, 4;
	add.s64 	%rd30, %rd1, %rd29;
	ld.global.u32 	%r93, [%rd30];
	mad.lo.s32 	%r94, %r93, %r92, %r91;
	ld.global.u32 	%r95, [%rd26+8];
	mul.wide.u32 	%rd31, %r152, 4;
	add.s64 	%rd32, %rd1, %rd31;
	ld.global.u32 	%r96, [%rd32];
	mad.lo.s32 	%r97, %r96, %r95, %r94;
	ld.global.u32 	%r98, [%rd26+12];
	mul.wide.u32 	%rd33, %r151, 4;
	add.s64 	%rd34, %rd1, %rd33;
	ld.global.u32 	%r99, [%rd34];
	mad.lo.s32 	%r100, %r99, %r98, %r97;
	ld.global.u32 	%r101, [%rd26+16];
	mul.wide.u32 	%rd35, %r150, 4;
	add.s64 	%rd36, %rd1, %rd35;
	ld.global.u32 	%r102, [%rd36];
	mad.lo.s32 	%r103, %r102, %r101, %r100;
	ld.global.u32 	%r104, [%rd26+20];
	mul.wide.u32 	%rd37, %r149, 4;
	add.s64 	%rd38, %rd1, %rd37;
	ld.global.u32 	%r105, [%rd38];
	mad.lo.s32 	%r106, %r105, %r104, %r103;
	ld.global.u32 	%r107, [%rd26+24];
	mul.wide.u32 	%rd39, %r148, 4;
	add.s64 	%rd40, %rd1, %rd39;
	ld.global.u32 	%r108, [%rd40];
	mad.lo.s32 	%r109, %r108, %r107, %r106;
	ld.global.u32 	%r110, [%rd26+28];
	mul.wide.u32 	%rd41, %r147, 4;
	add.s64 	%rd42, %rd1, %rd41;
	ld.global.u32 	%r111, [%rd42];
	mad.lo.s32 	%r165, %r111, %r110, %r109;
	add.s32 	%r154, %r154, 8;
	add.s32 	%r153, %r153, %r8;
	add.s32 	%r152, %r152, %r8;
	add.s32 	%r151, %r151, %r8;
	add.s32 	%r150, %r150, %r8;
	add.s32 	%r149, %r149, %r8;
	add.s32 	%r148, %r148, %r8;
	add.s32 	%r147, %r147, %r8;
	add.s32 	%r146, %r146, %r8;
	add.s32 	%r145, %r145, 8;
	setp.ne.s32 	%p12, %r154, 0;
	mov.u32 	%r160, %r5;
	@%p12 bra 	$L__BB0_5;
$L__BB0_6:
	setp.eq.s32 	%p13, %r3, 0;
	@%p13 bra 	$L__BB0_14;
	add.s32 	%r113, %r3, -1;
	setp.lt.u32 	%p14, %r113, 3;
	@%p14 bra 	$L__BB0_9;
	add.s32 	%r114, %r160, %r1;
	mul.wide.u32 	%rd43, %r114, 4;
	add.s64 	%rd44, %rd2, %rd43;
	ld.global.u32 	%r115, [%rd44];
	mad.lo.s32 	%r116, %r160, %r71, %r144;
	mul.wide.u32 	%rd45, %r116, 4;
	add.s64 	%rd46, %rd1, %rd45;
	ld.global.u32 	%r117, [%rd46];
	mad.lo.s32 	%r118, %r117, %r115, %r165;
	cvt.u64.u32 	%rd48, %r160;
	add.s64 	%rd49, %rd48, %rd62;
	shl.b64 	%rd50, %rd49, 2;
	add.s64 	%rd51, %rd2, %rd50;
	ld.global.u32 	%r119, [%rd51+4];
	add.s32 	%r120, %r116, %r71;
	mul.wide.u32 	%rd52, %r120, 4;
	add.s64 	%rd53, %rd1, %rd52;
	ld.global.u32 	%r121, [%rd53];
	mad.lo.s32 	%r122, %r121, %r119, %r118;
	ld.global.u32 	%r123, [%rd51+8];
	add.s32 	%r124, %r120, %r71;
	mul.wide.u32 	%rd54, %r124, 4;
	add.s64 	%rd55, %rd1, %rd54;
	ld.global.u32 	%r125, [%rd55];
	mad.lo.s32 	%r126, %r125, %r123, %r122;
	ld.global.u32 	%r127, [%rd51+12];
	add.s32 	%r128, %r124, %r71;
	mul.wide.u32 	%rd56, %r128, 4;
	add.s64 	%rd57, %rd1, %rd56;
	ld.global.u32 	%r129, [%rd57];
	mad.lo.s32 	%r165, %r129, %r127, %r126;
	add.s32 	%r160, %r160, 4;
$L__BB0_9:
	setp.eq.s32 	%p15, %r4, 0;
	@%p15 bra 	$L__BB0_14;
	setp.eq.s32 	%p16, %r4, 1;
	@%p16 bra 	$L__BB0_12;
	add.s32 	%r131, %r160, %r1;
	mul.wide.u32 	%rd58, %r131, 4;
	add.s64 	%rd59, %rd2, %rd58;
	ld.global.u32 	%r132, [%rd59];
	mad.lo.s32 	%r133, %r160, %r71, %r144;
	mul.wide.u32 	%rd60, %r133, 4;
	add.s64 	%rd61, %rd1, %rd60;
	ld.global.u32 	%r134, [%rd61];
	mad.lo.s32 	%r135, %r134, %r132, %r165;
	cvt.u64.u32 	%rd63, %r160;
	add.s64 	%rd64, %rd63, %rd62;
	shl.b64 	%rd65, %rd64, 2;
	add.s64 	%rd66, %rd2, %rd65;
	ld.global.u32 	%r136, [%rd66+4];
	add.s32 	%r137, %r133, %r71;
	mul.wide.u32 	%rd67, %r137, 4;
	add.s64 	%rd68, %rd1, %rd67;
	ld.global.u32 	%r138, [%rd68];
	mad.lo.s32 	%r165, %r138, %r136, %r135;
	add.s32 	%r160, %r160, 2;
$L__BB0_12:
	setp.eq.s32 	%p17, %r6, 0;
	@%p17 bra 	$L__BB0_14;
	add.s32 	%r139, %r160, %r1;
	mul.wide.u32 	%rd69, %r139, 4;
	add.s64 	%rd70, %rd2, %rd69;
	ld.global.u32 	%r140, [%rd70];
	mad.lo.s32 	%r141, %r160, %r71, %r144;
	mul.wide.u32 	%rd71, %r141, 4;
	add.s64 	%rd72, %rd1, %rd71;
	ld.global.u32 	%r142, [%rd72];
	mad.lo.s32 	%r165, %r142, %r140, %r165;
$L__BB0_14:
	add.s32 	%r143, %r144, %r1;
	mul.wide.u32 	%rd73, %r143, 4;
	add.s64 	%rd74, %rd3, %rd73;
	st.global.u32 	[%rd74], %r165;
	add.s32 	%r144, %r144, 1;
	setp.eq.s32 	%p18, %r144, %r70;
	@%p18 bra 	$L__BB0_26;
	bra.uni 	$L__BB0_3;
$L__BB0_15:
	and.b32  	%r60, %r70, 7;
	setp.lt.u32 	%p3, %r70, 8;
	mov.b32 	%r168, 0;
	@%p3 bra 	$L__BB0_18;
	and.b32  	%r168, %r70, 2147483640;
	mov.b32 	%r166, 0;
$L__BB0_17:
	.pragma "nounroll";
	add.s32 	%r75, %r166, %r1;
	mul.wide.u32 	%rd7, %r75, 4;
	add.s64 	%rd8, %rd3, %rd7;
	mov.b32 	%r76, 0;
	st.global.u32 	[%rd8], %r76;
	st.global.u32 	[%rd8+4], %r76;
	st.global.u32 	[%rd8+8], %r76;
	st.global.u32 	[%rd8+12], %r76;
	st.global.u32 	[%rd8+16], %r76;
	st.global.u32 	[%rd8+20], %r76;
	st.global.u32 	[%rd8+24], %r76;
	st.global.u32 	[%rd8+28], %r76;
	add.s32 	%r166, %r166, 8;
	setp.ne.s32 	%p4, %r166, %r168;
	@%p4 bra 	$L__BB0_17;
$L__BB0_18:
	setp.eq.s32 	%p5, %r60, 0;
	@%p5 bra 	$L__BB0_26;
	and.b32  	%r65, %r70, 3;
	setp.lt.u32 	%p6, %r60, 4;
	@%p6 bra 	$L__BB0_21;
	add.s32 	%r77, %r168, %r1;
	mul.wide.u32 	%rd9, %r77, 4;
	add.s64 	%rd10, %rd3, %rd9;
	mov.b32 	%r78, 0;
	st.global.u32 	[%rd10], %r78;
	cvt.u64.u32 	%rd11, %r1;
	cvt.u64.u32 	%rd12, %r168;
	add.s64 	%rd13, %rd12, %rd11;
	shl.b64 	%rd14, %rd13, 2;
	add.s64 	%rd15, %rd3, %rd14;
	st.global.u32 	[%rd15+4], %r78;
	st.global.u32 	[%rd15+8], %r78;
	st.global.u32 	[%rd15+12], %r78;
	add.s32 	%r168, %r168, 4;
$L__BB0_21:
	setp.eq.s32 	%p7, %r65, 0;
	@%p7 bra 	$L__BB0_26;
	setp.eq.s32 	%p8, %r65, 1;
	@%p8 bra 	$L__BB0_24;
	add.s32 	%r79, %r168, %r1;
	mul.wide.u32 	%rd16, %r79, 4;
	add.s64 	%rd17, %rd3, %rd16;
	mov.b32 	%r80, 0;
	st.global.u32 	[%rd17], %r80;
	cvt.u64.u32 	%rd18, %r1;
	cvt.u64.u32 	%rd19, %r168;
	add.s64 	%rd20, %rd19, %rd18;
	shl.b64 	%rd21, %rd20, 2;
	add.s64 	%rd22, %rd3, %rd21;
	st.global.u32 	[%rd22+4], %r80;
	add.s32 	%r168, %r168, 2;
$L__BB0_24:
	and.b32  	%r81, %r70, 1;
	setp.eq.b32 	%p9, %r81, 1;
	not.pred 	%p10, %p9;
	@%p10 bra 	$L__BB0_26;
	add.s32 	%r82, %r168, %r1;
	mul.wide.u32 	%rd23, %r82, 4;
	add.s64 	%rd24, %rd3, %rd23;
	mov.b32 	%r83, 0;
	st.global.u32 	[%rd24], %r83;
$L__BB0_26:
	ret;

}
	// .globl	_Z12matrixMulColPiS_S_ii
.visible .entry _Z12matrixMulColPiS_S_ii(
	.param .u64 .ptr .align 1 _Z12matrixMulColPiS_S_ii_param_0,
	.param .u64 .ptr .align 1 _Z12matrixMulColPiS_S_ii_param_1,
	.param .u64 .ptr .align 1 _Z12matrixMulColPiS_S_ii_param_2,
	.param .u32 _Z12matrixMulColPiS_S_ii_param_3,
	.param .u32 _Z12matrixMulColPiS_S_ii_param_4
)
{
	.reg .pred 	%p<19>;
	.reg .b32 	%r<166>;
	.reg .b64 	%rd<79>;

	ld.param.u64 	%rd4, [_Z12matrixMulColPiS_S_ii_param_0];
	ld.param.u64 	%rd5, [_Z12matrixMulColPiS_S_ii_param_1];
	ld.param.u64 	%rd6, [_Z12matrixMulColPiS_S_ii_param_2];
	ld.param.u32 	%r64, [_Z12matrixMulColPiS_S_ii_param_3];
	ld.param.u32 	%r65, [_Z12matrixMulColPiS_S_ii_param_4];
	cvta.to.global.u64 	%rd1, %rd5;
	cvta.to.global.u64 	%rd2, %rd4;
	cvta.to.global.u64 	%rd3, %rd6;
	mov.u32 	%r1, %ctaid.x;
	setp.lt.s32 	%p1, %r64, 1;
	@%p1 bra 	$L__BB1_26;
	setp.lt.s32 	%p2, %r65, 1;
	@%p2 bra 	$L__BB1_15;
	and.b32  	%r2, %r65, 7;
	and.b32  	%r3, %r65, 2147483640;
	and.b32  	%r4, %r65, 1;
	neg.s32 	%r5, %r3;
	shl.b32 	%r6, %r65, 3;
	shl.b32 	%r78, %r65, 1;
	add.s32 	%r7, %r1, %r78;
	mad.lo.s32 	%r8, %r65, 3, %r1;
	shl.b32 	%r79, %r65, 2;
	add.s32 	%r9, %r1, %r79;
	mad.lo.s32 	%r10, %r65, 5, %r1;
	mad.lo.s32 	%r11, %r65, 6, %r1;
	mad.lo.s32 	%r12, %r65, 7, %r1;
	mov.b32 	%r140, 0;
$L__BB1_3:
	add.s32 	%r82, %r65, -1;
	setp.lt.u32 	%p11, %r82, 7;
	mul.lo.s32 	%r14, %r140, %r64;
	mov.b32 	%r156, 0;
	mov.u32 	%r161, %r156;
	@%p11 bra 	$L__BB1_6;
	add.s32 	%r149, %r1, %r65;
	mov.b32 	%r161, 0;
	mov.u32 	%r141, %r14;
	mov.u32 	%r142, %r1;
	mov.u32 	%r143, %r12;
	mov.u32 	%r144, %r11;
	mov.u32 	%r145, %r10;
	mov.u32 	%r146, %r9;
	mov.u32 	%r147, %r8;
	mov.u32 	%r148, %r7;
	mov.u32 	%r150, %r5;
$L__BB1_5:
	.pragma "nounroll";
	mul.wide.u32 	%rd29, %r141, 4;
	add.s64 	%rd30, %rd2, %rd29;
	ld.global.u32 	%r84, [%rd30];
	mul.wide.u32 	%rd31, %r142, 4;
	add.s64 	%rd32, %rd1, %rd31;
	ld.global.u32 	%r85, [%rd32];
	mad.lo.s32 	%r86, %r85, %r84, %r161;
	ld.global.u32 	%r87, [%rd30+4];
	mul.wide.u32 	%rd33, %r149, 4;
	add.s64 	%rd34, %rd1, %rd33;
	ld.global.u32 	%r88, [%rd34];
	mad.lo.s32 	%r89, %r88, %r87, %r86;
	ld.global.u32 	%r90, [%rd30+8];
	mul.wide.u32 	%rd35, %r148, 4;
	add.s64 	%rd36, %rd1, %rd35;
	ld.global.u32 	%r91, [%rd36];
	mad.lo.s32 	%r92, %r91, %r90, %r89;
	ld.global.u32 	%r93, [%rd30+12];
	mul.wide.u32 	%rd37, %r147, 4;
	add.s64 	%rd38, %rd1, %rd37;
	ld.global.u32 	%r94, [%rd38];
	mad.lo.s32 	%r95, %r94, %r93, %r92;
	ld.global.u32 	%r96, [%rd30+16];
	mul.wide.u32 	%rd39, %r146, 4;
	add.s64 	%rd40, %rd1, %rd39;
	ld.global.u32 	%r97, [%rd40];
	mad.lo.s32 	%r98, %r97, %r96, %r95;
	ld.global.u32 	%r99, [%rd30+20];
	mul.wide.u32 	%rd41, %r145, 4;
	add.s64 	%rd42, %rd1, %rd41;
	ld.global.u32 	%r100, [%rd42];
	mad.lo.s32 	%r101, %r100, %r99, %r98;
	ld.global.u32 	%r102, [%rd30+24];
	mul.wide.u32 	%rd43, %r144, 4;
	add.s64 	%rd44, %rd1, %rd43;
	ld.global.u32 	%r103, [%rd44];
	mad.lo.s32 	%r104, %r103, %r102, %r101;
	ld.global.u32 	%r105, [%rd30+28];
	mul.wide.u32 	%rd45, %r143, 4;
	add.s64 	%rd46, %rd1, %rd45;
	ld.global.u32 	%r106, [%rd46];
	mad.lo.s32 	%r161, %r106, %r105, %r104;
	add.s32 	%r150, %r150, 8;
	add.s32 	%r149, %r149, %r6;
	add.s32 	%r148, %r148, %r6;
	add.s32 	%r147, %r147, %r6;
	add.s32 	%r146, %r146, %r6;
	add.s32 	%r145, %r145, %r6;
	add.s32 	%r144, %r144, %r6;
	add.s32 	%r143, %r143, %r6;
	add.s32 	%r142, %r142, %r6;
	add.s32 	%r141, %r141, 8;
	setp.ne.s32 	%p12, %r150, 0;
	mov.u32 	%r156, %r3;
	@%p12 bra 	$L__BB1_5;
$L__BB1_6:
	setp.eq.s32 	%p13, %r2, 0;
	@%p13 bra 	$L__BB1_14;
	add.s32 	%r108, %r2, -1;
	setp.lt.u32 	%p14, %r108, 3;
	@%p14 bra 	$L__BB1_9;
	add.s32 	%r109, %r156, %r14;
	mul.wide.u32 	%rd47, %r109, 4;
	add.s64 	%rd48, %rd2, %rd47;
	ld.global.u32 	%r110, [%rd48];
	mad.lo.s32 	%r111, %r156, %r65, %r1;
	mul.wide.u32 	%rd49, %r111, 4;
	add.s64 	%rd50, %rd1, %rd49;
	ld.global.u32 	%r112, [%rd50];
	mad.lo.s32 	%r113, %r112, %r110, %r161;
	cvt.u64.u32 	%rd51, %r14;
	cvt.u64.u32 	%rd52, %r156;
	add.s64 	%rd53, %rd52, %rd51;
	shl.b64 	%rd54, %rd53, 2;
	add.s64 	%rd55, %rd2, %rd54;
	ld.global.u32 	%r114, [%rd55+4];
	add.s32 	%r115, %r111, %r65;
	mul.wide.u32 	%rd56, %r115, 4;
	add.s64 	%rd57, %rd1, %rd56;
	ld.global.u32 	%r116, [%rd57];
	mad.lo.s32 	%r117, %r116, %r114, %r113;
	ld.global.u32 	%r118, [%rd55+8];
	add.s32 	%r119, %r115, %r65;
	mul.wide.u32 	%rd58, %r119, 4;
	add.s64 	%rd59, %rd1, %rd58;
	ld.global.u32 	%r120, [%rd59];
	mad.lo.s32 	%r121, %r120, %r118, %r117;
	ld.global.u32 	%r122, [%rd55+12];
	add.s32 	%r123, %r119, %r65;
	mul.wide.u32 	%rd60, %r123, 4;
	add.s64 	%rd61, %rd1, %rd60;
	ld.global.u32 	%r124, [%rd61];
	mad.lo.s32 	%r161, %r124, %r122, %r121;
	add.s32 	%r156, %r156, 4;
$L__BB1_9:
	and.b32  	%r126, %r65, 3;
	setp.eq.s32 	%p15, %r126, 0;
	@%p15 bra 	$L__BB1_14;
	setp.eq.s32 	%p16, %r126, 1;
	@%p16 bra 	$L__BB1_12;
	add.s32 	%r127, %r156, %r14;
	mul.wide.u32 	%rd62, %r127, 4;
	add.s64 	%rd63, %rd2, %rd62;
	ld.global.u32 	%r128, [%rd63];
	mad.lo.s32 	%r129, %r156, %r65, %r1;
	mul.wide.u32 	%rd64, %r129, 4;
	add.s64 	%rd65, %rd1, %rd64;
	ld.global.u32 	%r130, [%rd65];
	mad.lo.s32 	%r131, %r130, %r128, %r161;
	cvt.u64.u32 	%rd66, %r14;
	cvt.u64.u32 	%rd67, %r156;
	add.s64 	%rd68, %rd67, %rd66;
	shl.b64 	%rd69, %rd68, 2;
	add.s64 	%rd70, %rd2, %rd69;
	ld.global.u32 	%r132, [%rd70+4];
	add.s32 	%r133, %r129, %r65;
	mul.wide.u32 	%rd71, %r133, 4;
	add.s64 	%rd72, %rd1, %rd71;
	ld.global.u32 	%r134, [%rd72];
	mad.lo.s32 	%r161, %r134, %r132, %r131;
	add.s32 	%r156, %r156, 2;
$L__BB1_12:
	setp.eq.s32 	%p17, %r4, 0;
	@%p17 bra 	$L__BB1_14;
	add.s32 	%r135, %r156, %r14;
	mul.wide.u32 	%rd73, %r135, 4;
	add.s64 	%rd74, %rd2, %rd73;
	ld.global.u32 	%r136, [%rd74];
	mad.lo.s32 	%r137, %r156, %r65, %r1;
	mul.wide.u32 	%rd75, %r137, 4;
	add.s64 	%rd76, %rd1, %rd75;
	ld.global.u32 	%r138, [%rd76];
	mad.lo.s32 	%r161, %r138, %r136, %r161;
$L__BB1_14:
	mad.lo.s32 	%r139, %r140, %r65, %r1;
	mul.wide.u32 	%rd77, %r139, 4;
	add.s64 	%rd78, %rd3, %rd77;
	st.global.u32 	[%rd78], %r161;
	add.s32 	%r140, %r140, 1;
	setp.eq.s32 	%p18, %r140, %r64;
	@%p18 bra 	$L__BB1_26;
	bra.uni 	$L__BB1_3;
$L__BB1_15:
	and.b32  	%r54, %r64, 7;
	setp.lt.u32 	%p3, %r64, 8;
	mov.b32 	%r164, 0;
	@%p3 bra 	$L__BB1_18;
	and.b32  	%r164, %r64, 2147483640;
	mov.b32 	%r162, 0;
	mul.wide.s32 	%rd9, %r65, 4;
$L__BB1_17:
	.pragma "nounroll";
	mad.lo.s32 	%r68, %r162, %r65, %r1;
	mul.wide.s32 	%rd7, %r68, 4;
	add.s64 	%rd8, %rd3, %rd7;
	mov.b32 	%r69, 0;
	st.global.u32 	[%rd8], %r69;
	add.s64 	%rd10, %rd8, %rd9;
	st.global.u32 	[%rd10], %r69;
	add.s64 	%rd11, %rd10, %rd9;
	st.global.u32 	[%rd11], %r69;
	add.s64 	%rd12, %rd11, %rd9;
	st.global.u32 	[%rd12], %r69;
	add.s64 	%rd13, %rd12, %rd9;
	st.global.u32 	[%rd13], %r69;
	add.s64 	%rd14, %rd13, %rd9;
	st.global.u32 	[%rd14], %r69;
	add.s64 	%rd15, %rd14, %rd9;
	st.global.u32 	[%rd15], %r69;
	add.s64 	%rd16, %rd15, %rd9;
	st.global.u32 	[%rd16], %r69;
	add.s32 	%r162, %r162, 8;
	setp.ne.s32 	%p4, %r162, %r164;
	@%p4 bra 	$L__BB1_17;
$L__BB1_18:
	setp.eq.s32 	%p5, %r54, 0;
	@%p5 bra 	$L__BB1_26;
	and.b32  	%r59, %r64, 3;
	setp.lt.u32 	%p6, %r54, 4;
	@%p6 bra 	$L__BB1_21;
	mad.lo.s32 	%r70, %r164, %r65, %r1;
	mul.wide.s32 	%rd17, %r70, 4;
	add.s64 	%rd18, %rd3, %rd17;
	mov.b32 	%r71, 0;
	st.global.u32 	[%rd18], %r71;
	mul.wide.s32 	%rd19, %r65, 4;
	add.s64 	%rd20, %rd18, %rd19;
	st.global.u32 	[%rd20], %r71;
	add.s64 	%rd21, %rd20, %rd19;
	st.global.u32 	[%rd21], %r71;
	add.s64 	%rd22, %rd21, %rd19;
	st.global.u32 	[%rd22], %r71;
	add.s32 	%r164, %r164, 4;
$L__BB1_21:
	setp.eq.s32 	%p7, %r59, 0;
	@%p7 bra 	$L__BB1_26;
	setp.eq.s32 	%p8, %r59, 1;
	@%p8 bra 	$L__BB1_24;
	mad.lo.s32 	%r72, %r164, %r65, %r1;
	mul.wide.s32 	%rd23, %r72, 4;
	add.s64 	%rd24, %rd3, %rd23;
	mov.b32 	%r73, 0;
	st.global.u32 	[%rd24], %r73;
	mul.wide.s32 	%rd25, %r65, 4;
	add.s64 	%rd26, %rd24, %rd25;
	st.global.u32 	[%rd26], %r73;
	add.s32 	%r164, %r164, 2;
$L__BB1_24:
	and.b32  	%r74, %r64, 1;
	setp.eq.b32 	%p9, %r74, 1;
	not.pred 	%p10, %p9;
	@%p10 bra 	$L__BB1_26;
	mad.lo.s32 	%r75, %r164, %r65, %r1;
	mul.wide.s32 	%rd27, %r75, 4;
	add.s64 	%rd28, %rd3, %rd27;
	mov.b32 	%r76, 0;
	st.global.u32 	[%rd28], %r76;
$L__BB1_26:
	ret;

}
	// .globl	_Z12matrixMulElePiS_S_ii
.visible .entry _Z12matrixMulElePiS_S_ii(
	.param .u64 .ptr .align 1 _Z12matrixMulElePiS_S_ii_param_0,
	.param .u64 .ptr .align 1 _Z12matrixMulElePiS_S_ii_param_1,
	.param .u64 .ptr .align 1 _Z12matrixMulElePiS_S_ii_param_2,
	.param .u32 _Z12matrixMulElePiS_S_ii_param_3,
	.param .u32 _Z12matrixMulElePiS_S_ii_param_4
)
{
	.reg .pred 	%p<10>;
	.reg .b32 	%r<132>;
	.reg .b64 	%rd<51>;

	ld.param.u64 	%rd7, [_Z12matrixMulElePiS_S_ii_param_0];
	ld.param.u64 	%rd8, [_Z12matrixMulElePiS_S_ii_param_1];
	ld.param.u64 	%rd6, [_Z12matrixMulElePiS_S_ii_param_2];
	ld.param.u32 	%r51, [_Z12matrixMulElePiS_S_ii_param_4];
	cvta.to.global.u64 	%rd1, %rd8;
	cvta.to.global.u64 	%rd2, %rd7;
	mov.u32 	%r1, %ctaid.x;
	rem.s32 	%r2, %r1, %r51;
	setp.lt.s32 	%p1, %r51, 1;
	mov.b32 	%r131, 0;
	@%p1 bra 	$L__BB2_12;
	sub.s32 	%r3, %r1, %r2;
	and.b32  	%r4, %r51, 7;
	setp.lt.u32 	%p2, %r51, 8;
	mov.b32 	%r126, 0;
	mov.u32 	%r131, %r126;
	@%p2 bra 	$L__BB2_4;
	and.b32  	%r126, %r51, 2147483640;
	neg.s32 	%r120, %r126;
	add.s32 	%r119, %r2, %r51;
	shl.b32 	%r8, %r51, 3;
	shl.b32 	%r56, %r51, 1;
	add.s32 	%r118, %r2, %r56;
	mad.lo.s32 	%r117, %r51, 3, %r2;
	shl.b32 	%r57, %r51, 2;
	add.s32 	%r116, %r2, %r57;
	mad.lo.s32 	%r115, %r51, 5, %r2;
	mad.lo.s32 	%r114, %r51, 6, %r2;
	mad.lo.s32 	%r113, %r51, 7, %r2;
	mul.wide.u32 	%rd9, %r2, 4;
	add.s64 	%rd50, %rd1, %rd9;
	mov.b32 	%r131, 0;
	mul.wide.u32 	%rd26, %r8, 4;
	mov.u32 	%r112, %r3;
$L__BB2_3:
	.pragma "nounroll";
	mul.wide.s32 	%rd10, %r112, 4;
	add.s64 	%rd11, %rd2, %rd10;
	ld.global.u32 	%r58, [%rd11];
	ld.global.u32 	%r59, [%rd50];
	mad.lo.s32 	%r60, %r59, %r58, %r131;
	ld.global.u32 	%r61, [%rd11+4];
	mul.wide.u32 	%rd12, %r119, 4;
	add.s64 	%rd13, %rd1, %rd12;
	ld.global.u32 	%r62, [%rd13];
	mad.lo.s32 	%r63, %r62, %r61, %r60;
	ld.global.u32 	%r64, [%rd11+8];
	mul.wide.u32 	%rd14, %r118, 4;
	add.s64 	%rd15, %rd1, %rd14;
	ld.global.u32 	%r65, [%rd15];
	mad.lo.s32 	%r66, %r65, %r64, %r63;
	ld.global.u32 	%r67, [%rd11+12];
	mul.wide.u32 	%rd16, %r117, 4;
	add.s64 	%rd17, %rd1, %rd16;
	ld.global.u32 	%r68, [%rd17];
	mad.lo.s32 	%r69, %r68, %r67, %r66;
	ld.global.u32 	%r70, [%rd11+16];
	mul.wide.u32 	%rd18, %r116, 4;
	add.s64 	%rd19, %rd1, %rd18;
	ld.global.u32 	%r71, [%rd19];
	mad.lo.s32 	%r72, %r71, %r70, %r69;
	ld.global.u32 	%r73, [%rd11+20];
	mul.wide.u32 	%rd20, %r115, 4;
	add.s64 	%rd21, %rd1, %rd20;
	ld.global.u32 	%r74, [%rd21];
	mad.lo.s32 	%r75, %r74, %r73, %r72;
	ld.global.u32 	%r76, [%rd11+24];
	mul.wide.u32 	%rd22, %r114, 4;
	add.s64 	%rd23, %rd1, %rd22;
	ld.global.u32 	%r77, [%rd23];
	mad.lo.s32 	%r78, %r77, %r76, %r75;
	ld.global.u32 	%r79, [%rd11+28];
	mul.wide.u32 	%rd24, %r113, 4;
	add.s64 	%rd25, %rd1, %rd24;
	ld.global.u32 	%r80, [%rd25];
	mad.lo.s32 	%r131, %r80, %r79, %r78;
	add.s32 	%r120, %r120, 8;
	add.s32 	%r119, %r119, %r8;
	add.s32 	%r118, %r118, %r8;
	add.s32 	%r117, %r117, %r8;
	add.s32 	%r116, %r116, %r8;
	add.s32 	%r115, %r115, %r8;
	add.s32 	%r114, %r114, %r8;
	add.s32 	%r113, %r113, %r8;
	add.s64 	%rd50, %rd50, %rd26;
	add.s32 	%r112, %r112, 8;
	setp.ne.s32 	%p3, %r120, 0;
	@%p3 bra 	$L__BB2_3;
$L__BB2_4:
	setp.eq.s32 	%p4, %r4, 0;
	@%p4 bra 	$L__BB2_12;
	and.b32  	%r38, %r51, 3;
	setp.lt.u32 	%p5, %r4, 4;
	@%p5 bra 	$L__BB2_7;
	add.s32 	%r82, %r3, %r126;
	mul.wide.s32 	%rd27, %r82, 4;
	add.s64 	%rd28, %rd2, %rd27;
	ld.global.u32 	%r83, [%rd28];
	mad.lo.s32 	%r84, %r126, %r51, %r2;
	mul.wide.u32 	%rd29, %r84, 4;
	add.s64 	%rd30, %rd1, %rd29;
	ld.global.u32 	%r85, [%rd30];
	mad.lo.s32 	%r86, %r85, %r83, %r131;
	ld.global.u32 	%r87, [%rd28+4];
	add.s32 	%r88, %r84, %r51;
	mul.wide.u32 	%rd31, %r88, 4;
	add.s64 	%rd32, %rd1, %rd31;
	ld.global.u32 	%r89, [%rd32];
	mad.lo.s32 	%r90, %r89, %r87, %r86;
	ld.global.u32 	%r91, [%rd28+8];
	add.s32 	%r92, %r88, %r51;
	mul.wide.u32 	%rd33, %r92, 4;
	add.s64 	%rd34, %rd1, %rd33;
	ld.global.u32 	%r93, [%rd34];
	mad.lo.s32 	%r94, %r93, %r91, %r90;
	ld.global.u32 	%r95, [%rd28+12];
	add.s32 	%r96, %r92, %r51;
	mul.wide.u32 	%rd35, %r96, 4;
	add.s64 	%rd36, %rd1, %rd35;
	ld.global.u32 	%r97, [%rd36];
	mad.lo.s32 	%r131, %r97, %r95, %r94;
	add.s32 	%r126, %r126, 4;
$L__BB2_7:
	setp.eq.s32 	%p6, %r38, 0;
	@%p6 bra 	$L__BB2_12;
	setp.eq.s32 	%p7, %r38, 1;
	@%p7 bra 	$L__BB2_10;
	add.s32 	%r99, %r3, %r126;
	mul.wide.s32 	%rd37, %r99, 4;
	add.s64 	%rd38, %rd2, %rd37;
	ld.global.u32 	%r100, [%rd38];
	mad.lo.s32 	%r101, %r126, %r51, %r2;
	mul.wide.u32 	%rd39, %r101, 4;
	add.s64 	%rd40, %rd1, %rd39;
	ld.global.u32 	%r102, [%rd40];
	mad.lo.s32 	%r103, %r102, %r100, %r131;
	ld.global.u32 	%r104, [%rd38+4];
	add.s32 	%r105, %r101, %r51;
	mul.wide.u32 	%rd41, %r105, 4;
	add.s64 	%rd42, %rd1, %rd41;
	ld.global.u32 	%r106, [%rd42];
	mad.lo.s32 	%r131, %r106, %r104, %r103;
	add.s32 	%r126, %r126, 2;
$L__BB2_10:
	and.b32  	%r107, %r51, 1;
	setp.eq.b32 	%p8, %r107, 1;
	not.pred 	%p9, %p8;
	@%p9 bra 	$L__BB2_12;
	add.s32 	%r108, %r3, %r126;
	mul.wide.s32 	%rd43, %r108, 4;
	add.s64 	%rd44, %rd2, %rd43;
	ld.global.u32 	%r109, [%rd44];
	mad.lo.s32 	%r110, %r126, %r51, %r2;
	mul.wide.u32 	%rd45, %r110, 4;
	add.s64 	%rd46, %rd1, %rd45;
	ld.global.u32 	%r111, [%rd46];
	mad.lo.s32 	%r131, %r111, %r109, %r131;
$L__BB2_12:
	cvta.to.global.u64 	%rd47, %rd6;
	mul.wide.u32 	%rd48, %r1, 4;
	add.s64 	%rd49, %rd47, %rd48;
	st.global.u32 	[%rd49], %r131;
	ret;

}


// ===== COMPILED SASS (sm_100) =====

	.target	sm_100

	.elftype	@"ET_EXEC"


//--------------------- .note.nv.tkinfo           --------------------------
	.section	.note.nv.tkinfo,"",@"SHT_NOTE"
	.sectionflags	@"SHF_NOTE_NV_TKINFO"
	.tkinfo
        /*0018*/ 	.word	0x00000002
        /*0030*/ 	.string	""
        /*0030*/ 	.string	"ptxas"
        /*0030*/ 	.string	"Cuda compilation tools, release 13.0, V13.0.88"
        /*0030*/ 	.string	"Build cuda_13.0.r13.0/compiler.36424714_0"
        /*0030*/ 	.string	"-arch sm_100 -m 64 "



//--------------------- .note.nv.cuinfo           --------------------------
	.section	.note.nv.cuinfo,"",@"SHT_NOTE"
	.sectionflags	@"SHF_NOTE_NV_CUINFO"
        /*0018*/ 	.short	0x0002
        /*001a*/ 	.short	0x0064
        /*001c*/ 	.short	0x0082
	.zero		2


//--------------------- .nv.info                  --------------------------
	.section	.nv.info,"",@"SHT_CUDA_INFO"
	.align	4


	//----- nvinfo : EIATTR_REGCOUNT
	.align		4
        /*0000*/ 	.byte	0x04, 0x2f
        /*0002*/ 	.short	(.L_1 - .L_0)
	.align		4
.L_0:
        /*0004*/ 	.word	index@(_Z12matrixMulRowPiS_S_ii)
        /*0008*/ 	.word	0x00000020


	//----- nvinfo : EIATTR_FRAME_SIZE
	.align		4
.L_1:
        /*000c*/ 	.byte	0x04, 0x11
        /*000e*/ 	.short	(.L_3 - .L_2)
	.align		4
.L_2:
        /*0010*/ 	.word	index@(_Z12matrixMulRowPiS_S_ii)
        /*0014*/ 	.word	0x00000000


	//----- nvinfo : EIATTR_REGCOUNT
	.align		4
.L_3:
        /*0018*/ 	.byte	0x04, 0x2f
        /*001a*/ 	.short	(.L_5 - .L_4)
	.align		4
.L_4:
        /*001c*/ 	.word	index@(_Z12matrixMulColPiS_S_ii)
        /*0020*/ 	.word	0x00000028


	//----- nvinfo : EIATTR_FRAME_SIZE
	.align		4
.L_5:
        /*0024*/ 	.byte	0x04, 0x11
        /*0026*/ 	.short	(.L_7 - .L_6)
	.align		4
.L_6:
        /*0028*/ 	.word	index@(_Z12matrixMulColPiS_S_ii)
        /*002c*/ 	.word	0x00000000


	//----- nvinfo : EIATTR_REGCOUNT
	.align		4
.L_7:
        /*0030*/ 	.byte	0x04, 0x2f
        /*0032*/ 	.short	(.L_9 - .L_8)
	.align		4
.L_8:
        /*0034*/ 	.word	index@(_Z12matrixMulElePiS_S_ii)
        /*0038*/ 	.word	0x00000020


	//----- nvinfo : EIATTR_FRAME_SIZE
	.align		4
.L_9:
        /*003c*/ 	.byte	0x04, 0x11
        /*003e*/ 	.short	(.L_11 - .L_10)
	.align		4
.L_10:
        /*0040*/ 	.word	index@(_Z12matrixMulElePiS_S_ii)
        /*0044*/ 	.word	0x00000000


	//----- nvinfo : EIATTR_MIN_STACK_SIZE
	.align		4
.L_11:
        /*0048*/ 	.byte	0x04, 0x12
        /*004a*/ 	.short	(.L_13 - .L_12)
	.align		4
.L_12:
        /*004c*/ 	.word	index@(_Z12matrixMulElePiS_S_ii)
        /*0050*/ 	.word	0x00000000


	//----- nvinfo : EIATTR_MIN_STACK_SIZE
	.align		4
.L_13:
        /*0054*/ 	.byte	0x04, 0x12
        /*0056*/ 	.short	(.L_15 - .L_14)
	.align		4
.L_14:
        /*0058*/ 	.word	index@(_Z12matrixMulColPiS_S_ii)
        /*005c*/ 	.word	0x00000000


	//----- nvinfo : EIATTR_MIN_STACK_SIZE
	.align		4
.L_15:
        /*0060*/ 	.byte	0x04, 0x12
        /*0062*/ 	.short	(.L_17 - .L_16)
	.align		4
.L_16:
        /*0064*/ 	.word	index@(_Z12matrixMulRowPiS_S_ii)
        /*0068*/ 	.word	0x00000000
.L_17:


//--------------------- .nv.compat                --------------------------
	.section	.nv.compat,"",@"SHT_CUDA_COMPAT_INFO"
	.align	4
        /*0000*/ 	.byte	0x02, 0x09, 0x00, 0x00, 0x02, 0x02, 0x01, 0x00, 0x02, 0x05, 0x05, 0x00, 0x03, 0x07, 0x01, 0x01
        /*0010*/ 	.byte	0x02, 0x03, 0x00, 0x00, 0x02, 0x06, 0x01, 0x00, 0x04, 0x0b, 0x08, 0x00, 0x09, 0x00, 0x00, 0x00
        /*0020*/ 	.byte	0x00, 0x00, 0x00, 0x00


//--------------------- .nv.info._Z12matrixMulElePiS_S_ii --------------------------
	.section	.nv.info._Z12matrixMulElePiS_S_ii,"",@"SHT_CUDA_INFO"
	.sectionflags	@""
	.align	4


	//----- nvinfo : EIATTR_CUDA_API_VERSION
	.align		4
        /*0000*/ 	.byte	0x04, 0x37
        /*0002*/ 	.short	(.L_19 - .L_18)
.L_18:
        /*0004*/ 	.word	0x00000082


	//----- nvinfo : EIATTR_KPARAM_INFO
	.align		4
.L_19:
        /*0008*/ 	.byte	0x04, 0x17
        /*000a*/ 	.short	(.L_21 - .L_20)
.L_20:
        /*000c*/ 	.word	0x00000000
        /*0010*/ 	.short	0x0004
        /*0012*/ 	.short	0x001c
        /*0014*/ 	.byte	0x00, 0xf0, 0x11, 0x00


	//----- nvinfo : EIATTR_KPARAM_INFO
	.align		4
.L_21:
        /*0018*/ 	.byte	0x04, 0x17
        /*001a*/ 	.short	(.L_23 - .L_22)
.L_22:
        /*001c*/ 	.word	0x00000000
        /*0020*/ 	.short	0x0003
        /*0022*/ 	.short	0x0018
        /*0024*/ 	.byte	0x00, 0xf0, 0x11, 0x00


	//----- nvinfo : EIATTR_KPARAM_INFO
	.align		4
.L_23:
        /*0028*/ 	.byte	0x04, 0x17
        /*002a*/ 	.short	(.L_25 - .L_24)
.L_24:
        /*002c*/ 	.word	0x00000000
        /*0030*/ 	.short	0x0002
        /*0032*/ 	.short	0x0010
        /*0034*/ 	.byte	0x00, 0xf5, 0x21, 0x00


	//----- nvinfo : EIATTR_KPARAM_INFO
	.align		4
.L_25:
        /*0038*/ 	.byte	0x04, 0x17
        /*003a*/ 	.short	(.L_27 - .L_26)
.L_26:
        /*003c*/ 	.word	0x00000000
        /*0040*/ 	.short	0x0001
        /*0042*/ 	.short	0x0008
        /*0044*/ 	.byte	0x00, 0xf5, 0x21, 0x00


	//----- nvinfo : EIATTR_KPARAM_INFO
	.align		4
.L_27:
        /*0048*/ 	.byte	0x04, 0x17
        /*004a*/ 	.short	(.L_29 - .L_28)
.L_28:
        /*004c*/ 	.word	0x00000000
        /*0050*/ 	.short	0x0000
        /*0052*/ 	.short	0x0000
        /*0054*/ 	.byte	0x00, 0xf5, 0x21, 0x00


	//----- nvinfo : EIATTR_SPARSE_MMA_MASK
	.align		4
.L_29:
        /*0058*/ 	.byte	0x03, 0x50
        /*005a*/ 	.short	0x0000


	//----- nvinfo : EIATTR_MAXREG_COUNT
	.align		4
        /*005c*/ 	.byte	0x03, 0x1b
        /*005e*/ 	.short	0x00ff


	//----- nvinfo : EIATTR_MERCURY_ISA_VERSION
	.align		4
        /*0060*/ 	.byte	0x03, 0x5f
        /*0062*/ 	.short	0x0101


	//----- nvinfo : EIATTR_VRC_CTA_INIT_COUNT
	.align		4
        /*0064*/ 	.byte	0x02, 0x4a
	.zero		1
	.zero		1


	//----- nvinfo : EIATTR_EXIT_INSTR_OFFSETS
	.align		4
        /*0068*/ 	.byte	0x04, 0x1c
        /*006a*/ 	.short	(.L_31 - .L_30)


	//   ....[0]....
.L_30:
        /*006c*/ 	.word	0x000009c0


	//----- nvinfo : EIATTR_CBANK_PARAM_SIZE
	.align		4
.L_31:
        /*0070*/ 	.byte	0x03, 0x19
        /*0072*/ 	.short	0x0020


	//----- nvinfo : EIATTR_PARAM_CBANK
	.align		4
        /*0074*/ 	.byte	0x04, 0x0a
        /*0076*/ 	.short	(.L_33 - .L_32)
	.align		4
.L_32:
        /*0078*/ 	.word	index@(.nv.constant0._Z12matrixMulElePiS_S_ii)
        /*007c*/ 	.short	0x0380
        /*007e*/ 	.short	0x0020


	//----- nvinfo : EIATTR_SW_WAR
	.align		4
.L_33:
        /*0080*/ 	.byte	0x04, 0x36
        /*0082*/ 	.short	(.L_35 - .L_34)
.L_34:
        /*0084*/ 	.word	0x00000008
.L_35:


//--------------------- .nv.info._Z12matrixMulColPiS_S_ii --------------------------
	.section	.nv.info._Z12matrixMulColPiS_S_ii,"",@"SHT_CUDA_INFO"
	.sectionflags	@""
	.align	4


	//----- nvinfo : EIATTR_CUDA_API_VERSION
	.align		4
        /*0000*/ 	.byte	0x04, 0x37
        /*0002*/ 	.short	(.L_37 - .L_36)
.L_36:
        /*0004*/ 	.word	0x00000082


	//----- nvinfo : EIATTR_KPARAM_INFO
	.align		4
.L_37:
        /*0008*/ 	.byte	0x04, 0x17
        /*000a*/ 	.short	(.L_39 - .L_38)
.L_38:
        /*000c*/ 	.word	0x00000000
        /*0010*/ 	.short	0x0004
        /*0012*/ 	.short	0x001c
        /*0014*/ 	.byte	0x00, 0xf0, 0x11, 0x00


	//----- nvinfo : EIATTR_KPARAM_INFO
	.align		4
.L_39:
        /*0018*/ 	.byte	0x04, 0x17
        /*001a*/ 	.short	(.L_41 - .L_40)
.L_40:
        /*001c*/ 	.word	0x00000000
        /*0020*/ 	.short	0x0003
        /*0022*/ 	.short	0x0018
        /*0024*/ 	.byte	0x00, 0xf0, 0x11, 0x00


	//----- nvinfo : EIATTR_KPARAM_INFO
	.align		4
.L_41:
        /*0028*/ 	.byte	0x04, 0x17
        /*002a*/ 	.short	(.L_43 - .L_42)
.L_42:
        /*002c*/ 	.word	0x00000000
        /*0030*/ 	.short	0x0002
        /*0032*/ 	.short	0x0010
        /*0034*/ 	.byte	0x00, 0xf5, 0x21, 0x00


	//----- nvinfo : EIATTR_KPARAM_INFO
	.align		4
.L_43:
        /*0038*/ 	.byte	0x04, 0x17
        /*003a*/ 	.short	(.L_45 - .L_44)
.L_44:
        /*003c*/ 	.word	0x00000000
        /*0040*/ 	.short	0x0001
        /*0042*/ 	.short	0x0008
        /*0044*/ 	.byte	0x00, 0xf5, 0x21, 0x00


	//----- nvinfo : EIATTR_KPARAM_INFO
	.align		4
.L_45:
        /*0048*/ 	.byte	0x04, 0x17
        /*004a*/ 	.short	(.L_47 - .L_46)
.L_46:
        /*004c*/ 	.word	0x00000000
        /*0050*/ 	.short	0x0000
        /*0052*/ 	.short	0x0000
        /*0054*/ 	.byte	0x00, 0xf5, 0x21, 0x00


	//----- nvinfo : EIATTR_SPARSE_MMA_MASK
	.align		4
.L_47:
        /*0058*/ 	.byte	0x03, 0x50
        /*005a*/ 	.short	0x0000


	//----- nvinfo : EIATTR_MAXREG_COUNT
	.align		4
        /*005c*/ 	.byte	0x03, 0x1b
        /*005e*/ 	.short	0x00ff


	//----- nvinfo : EIATTR_MERCURY_ISA_VERSION
	.align		4
        /*0060*/ 	.byte	0x03, 0x5f
        /*0062*/ 	.short	0x0101


	//----- nvinfo : EIATTR_VRC_CTA_INIT_COUNT
	.align		4
        /*0064*/ 	.byte	0x02, 0x4a
	.zero		1
	.zero		1


	//----- nvinfo : EIATTR_EXIT_INSTR_OFFSETS
	.align		4
        /*0068*/ 	.byte	0x04, 0x1c
        /*006a*/ 	.short	(.L_49 - .L_48)


	//   ....[0]....
.L_48:
        /*006c*/ 	.word	0x00000030


	//   ....[1]....
        /*0070*/ 	.word	0x000009e0


	//   ....[2]....
        /*0074*/ 	.word	0x00000bc0


	//   ....[3]....
        /*0078*/ 	.word	0x00000cc0


	//   ....[4]....
        /*007c*/ 	.word	0x00000d80


	//   ....[5]....
        /*0080*/ 	.word	0x00000dd0


	//----- nvinfo : EIATTR_CBANK_PARAM_SIZE
	.align		4
.L_49:
        /*0084*/ 	.byte	0x03, 0x19
        /*0086*/ 	.short	0x0020


	//----- nvinfo : EIATTR_PARAM_CBANK
	.align		4
        /*0088*/ 	.byte	0x04, 0x0a
        /*008a*/ 	.short	(.L_51 - .L_50)
	.align		4
.L_50:
        /*008c*/ 	.word	index@(.nv.constant0._Z12matrixMulColPiS_S_ii)
        /*0090*/ 	.short	0x0380
        /*0092*/ 	.short	0x0020


	//----- nvinfo : EIATTR_SW_WAR
	.align		4
.L_51:
        /*0094*/ 	.byte	0x04, 0x36
        /*0096*/ 	.short	(.L_53 - .L_52)
.L_52:
        /*0098*/ 	.word	0x00000008
.L_53:


//--------------------- .nv.info._Z12matrixMulRowPiS_S_ii --------------------------
	.section	.nv.info._Z12matrixMulRowPiS_S_ii,"",@"SHT_CUDA_INFO"
	.sectionflags	@""
	.align	4


	//----- nvinfo : EIATTR_CUDA_API_VERSION
	.align		4
        /*0000*/ 	.byte	0x04, 0x37
        /*0002*/ 	.short	(.L_55 - .L_54)
.L_54:
        /*0004*/ 	.word	0x00000082


	//----- nvinfo : EIATTR_KPARAM_INFO
	.align		4
.L_55:
        /*0008*/ 	.byte	0x04, 0x17
        /*000a*/ 	.short	(.L_57 - .L_56)
.L_56:
        /*000c*/ 	.word	0x00000000
        /*0010*/ 	.short	0x0004
        /*0012*/ 	.short	0x001c
        /*0014*/ 	.byte	0x00, 0xf0, 0x11, 0x00


	//----- nvinfo : EIATTR_KPARAM_INFO
	.align		4
.L_57:
        /*0018*/ 	.byte	0x04, 0x17
        /*001a*/ 	.short	(.L_59 - .L_58)
.L_58:
        /*001c*/ 	.word	0x00000000
        /*0020*/ 	.short	0x0003
        /*0022*/ 	.short	0x0018
        /*0024*/ 	.byte	0x00, 0xf0, 0x11, 0x00


	//----- nvinfo : EIATTR_KPARAM_INFO
	.align		4
.L_59:
        /*0028*/ 	.byte	0x04, 0x17
        /*002a*/ 	.short	(.L_61 - .L_60)
.L_60:
        /*002c*/ 	.word	0x00000000
        /*0030*/ 	.short	0x0002
        /*0032*/ 	.short	0x0010
        /*0034*/ 	.byte	0x00, 0xf5, 0x21, 0x00


	//----- nvinfo : EIATTR_KPARAM_INFO
	.align		4
.L_61:
        /*0038*/ 	.byte	0x04, 0x17
        /*003a*/ 	.short	(.L_63 - .L_62)
.L_62:
        /*003c*/ 	.word	0x00000000
        /*0040*/ 	.short	0x0001
        /*0042*/ 	.short	0x0008
        /*0044*/ 	.byte	0x00, 0xf5, 0x21, 0x00


	//----- nvinfo : EIATTR_KPARAM_INFO
	.align		4
.L_63:
        /*0048*/ 	.byte	0x04, 0x17
        /*004a*/ 	.short	(.L_65 - .L_64)
.L_64:
        /*004c*/ 	.word	0x00000000
        /*0050*/ 	.short	0x0000
        /*0052*/ 	.short	0x0000
        /*0054*/ 	.byte	0x00, 0xf5, 0x21, 0x00


	//----- nvinfo : EIATTR_SPARSE_MMA_MASK
	.align		4
.L_65:
        /*0058*/ 	.byte	0x03, 0x50
        /*005a*/ 	.short	0x0000


	//----- nvinfo : EIATTR_MAXREG_COUNT
	.align		4
        /*005c*/ 	.byte	0x03, 0x1b
        /*005e*/ 	.short	0x00ff


	//----- nvinfo : EIATTR_MERCURY_ISA_VERSION
	.align		4
        /*0060*/ 	.byte	0x03, 0x5f
        /*0062*/ 	.short	0x0101


	//----- nvinfo : EIATTR_VRC_CTA_INIT_COUNT
	.align		4
        /*0064*/ 	.byte	0x02, 0x4a
	.zero		1
	.zero		1


	//----- nvinfo : EIATTR_EXIT_INSTR_OFFSETS
	.align		4
        /*0068*/ 	.byte	0x04, 0x1c
        /*006a*/ 	.short	(.L_67 - .L_66)


	//   ....[0]....
.L_66:
        /*006c*/ 	.word	0x00000030


	//   ....[1]....
        /*0070*/ 	.word	0x00000a00


	//   ....[2]....
        /*0074*/ 	.word	0x00000b70


	//   ....[3]....
        /*0078*/ 	.word	0x00000c90


	//   ....[4]....
        /*007c*/ 	.word	0x00000d90


	//   ....[5]....
        /*0080*/ 	.word	0x00000de0


	//----- nvinfo : EIATTR_CBANK_PARAM_SIZE
	.align		4
.L_67:
        /*0084*/ 	.byte	0x03, 0x19
        /*0086*/ 	.short	0x0020


	//----- nvinfo : EIATTR_PARAM_CBANK
	.align		4
        /*0088*/ 	.byte	0x04, 0x0a
        /*008a*/ 	.short	(.L_69 - .L_68)
	.align		4
.L_68:
        /*008c*/ 	.word	index@(.nv.constant0._Z12matrixMulRowPiS_S_ii)
        /*0090*/ 	.short	0x0380
        /*0092*/ 	.short	0x0020


	//----- nvinfo : EIATTR_SW_WAR
	.align		4
.L_69:
        /*0094*/ 	.byte	0x04, 0x36
        /*0096*/ 	.short	(.L_71 - .L_70)
.L_70:
        /*0098*/ 	.word	0x00000008
.L_71:


//--------------------- .nv.callgraph             --------------------------
	.section	.nv.callgraph,"",@"SHT_CUDA_CALLGRAPH"
	.align	4
	.sectionentsize	8
	.align		4
        /*0000*/ 	.word	0x00000000
	.align		4
        /*0004*/ 	.word	0xffffffff
	.align		4
        /*0008*/ 	.word	0x00000000
	.align		4
        /*000c*/ 	.word	0xfffffffe
	.align		4
        /*0010*/ 	.word	0x00000000
	.align		4
        /*0014*/ 	.word	0xfffffffd
	.align		4
        /*0018*/ 	.word	0x00000000
	.align		4
        /*001c*/ 	.word	0xfffffffc


//--------------------- .text._Z12matrixMulElePiS_S_ii --------------------------
	.section	.text._Z12matrixMulElePiS_S_ii,"ax",@progbits
	.align	128
        .global         _Z12matrixMulElePiS_S_ii
        .type           _Z12matrixMulElePiS_S_ii,@function
        .size           _Z12matrixMulElePiS_S_ii,(.L_x_28 - _Z12matrixMulElePiS_S_ii)
        .other          _Z12matrixMulElePiS_S_ii,@"STO_CUDA_ENTRY STV_DEFAULT"
_Z12matrixMulElePiS_S_ii:
.text._Z12matrixMulElePiS_S_ii:
[----:B------:R-:W-:Y:S08]  /*0000*/  LDC R1, c[0x0][0x37c] ;  /* 0x0000df00ff017b82 */ /* 0x000ff00000000800 */
[----:B------:R-:W0:Y:S01]  /*0010*/  LDC R0, c[0x0][0x39c] ;  /* 0x0000e700ff007b82 */ /* 0x000e220000000800 */
[----:B------:R-:W1:Y:S01]  /*0020*/  S2R R2, SR_CTAID.X ;  /* 0x0000000000027919 */ /* 0x000e620000002500 */
[----:B------:R-:W2:Y:S01]  /*0030*/  LDCU.64 UR4, c[0x0][0x358] ;  /* 0x00006b00ff0477ac */ /* 0x000ea20008000a00 */
[----:B------:R-:W-:Y:S01]  /*0040*/  IMAD.MOV.U32 R25, RZ, RZ, RZ ;  /* 0x000000ffff197224 */ /* 0x000fe200078e00ff */
[----:B0-----:R-:W-:-:S04]  /*0050*/  IABS R6, R0 ;  /* 0x0000000000067213 */ /* 0x001fc80000000000 */
[----:B------:R-:W0:Y:S01]  /*0060*/  I2F.RP R3, R6 ;  /* 0x0000000600037306 */ /* 0x000e220000209400 */
[----:B-1----:R-:W-:Y:S02]  /*0070*/  IABS R8, R2 ;  /* 0x0000000200087213 */ /* 0x002fe40000000000 */
[----:B------:R-:W-:-:S05]  /*0080*/  ISETP.GE.AND P1, PT, R2, RZ, PT ;  /* 0x000000ff0200720c */ /* 0x000fca0003f26270 */
[----:B0-----:R-:W0:Y:S02]  /*0090*/  MUFU.RCP R3, R3 ;  /* 0x0000000300037308 */ /* 0x001e240000001000 */
[----:B0-----:R-:W-:-:S06]  /*00a0*/  IADD3 R4, PT, PT, R3, 0xffffffe, RZ ;  /* 0x0ffffffe03047810 */ /* 0x001fcc0007ffe0ff */
[----:B------:R0:W1:Y:S02]  /*00b0*/  F2I.FTZ.U32.TRUNC.NTZ R5, R4 ;  /* 0x0000000400057305 */ /* 0x000064000021f000 */
[----:B0-----:R-:W-:Y:S01]  /*00c0*/  HFMA2 R4, -RZ, RZ, 0, 0 ;  /* 0x00000000ff047431 */ /* 0x001fe200000001ff */
[----:B-1----:R-:W-:-:S05]  /*00d0*/  IADD3 R7, PT, PT, RZ, -R5, RZ ;  /* 0x80000005ff077210 */ /* 0x002fca0007ffe0ff */
[----:B------:R-:W-:-:S04]  /*00e0*/  IMAD R7, R7, R6, RZ ;  /* 0x0000000607077224 */ /* 0x000fc800078e02ff */
[----:B------:R-:W-:Y:S01]  /*00f0*/  IMAD.HI.U32 R5, R5, R7, R4 ;  /* 0x0000000705057227 */ /* 0x000fe200078e0004 */
[----:B------:R-:W-:-:S05]  /*0100*/  MOV R7, R8 ;  /* 0x0000000800077202 */ /* 0x000fca0000000f00 */
[----:B------:R-:W-:-:S05]  /*0110*/  IMAD.HI.U32 R5, R5, R7, RZ ;  /* 0x0000000705057227 */ /* 0x000fca00078e00ff */
[----:B------:R-:W-:-:S05]  /*0120*/  IADD3 R5, PT, PT, -R5, RZ, RZ ;  /* 0x000000ff05057210 */ /* 0x000fca0007ffe1ff */
[----:B------:R-:W-:-:S05]  /*0130*/  IMAD R3, R6, R5, R7 ;  /* 0x0000000506037224 */ /* 0x000fca00078e0207 */
[----:B------:R-:W-:-:S13]  /*0140*/  ISETP.GT.U32.AND P0, PT, R6, R3, PT ;  /* 0x000000030600720c */ /* 0x000fda0003f04070 */
[----:B------:R-:W-:Y:S02]  /*0150*/  @!P0 IADD3 R3, PT, PT, R3, -R6, RZ ;  /* 0x8000000603038210 */ /* 0x000fe40007ffe0ff */
[----:B------:R-:W-:Y:S02]  /*0160*/  ISETP.NE.AND P0, PT, R0, RZ, PT ;  /* 0x000000ff0000720c */ /* 0x000fe40003f05270 */
[----:B------:R-:W-:-:S13]  /*0170*/  ISETP.GT.U32.AND P2, PT, R6, R3, PT ;  /* 0x000000030600720c */ /* 0x000fda0003f44070 */
[----:B------:R-:W-:Y:S02]  /*0180*/  @!P2 IADD3 R3, PT, PT, R3, -R6, RZ ;  /* 0x800000060303a210 */ /* 0x000fe40007ffe0ff */
[----:B------:R-:W-:Y:S02]  /*0190*/  ISETP.GE.AND P2, PT, R0, 0x1, PT ;  /* 0x000000010000780c */ /* 0x000fe40003f46270 */
[----:B------:R-:W-:Y:S02]  /*01a0*/  @!P1 IADD3 R3, PT, PT, -R3, RZ, RZ ;  /* 0x000000ff03039210 */ /* 0x000fe40007ffe1ff */
[----:B------:R-:W-:-:S09]  /*01b0*/  @!P0 LOP3.LUT R3, RZ, R0, RZ, 0x33, !PT ;  /* 0x00000000ff038212 */ /* 0x000fd200078e33ff */
[----:B--2---:R-:W-:Y:S05]  /*01c0*/  @!P2 BRA `(.L_x_0) ;  /* 0x0000000400f0a947 */ /* 0x004fea0003800000 */
[C---:B------:R-:W-:Y:S02]  /*01d0*/  ISETP.GE.U32.AND P0, PT, R0.reuse, 0x8, PT ;  /* 0x000000080000780c */ /* 0x040fe40003f06070 */
[----:B------:R-:W-:Y:S02]  /*01e0*/  LOP3.LUT R5, R0, 0x7, RZ, 0xc0, !PT ;  /* 0x0000000700057812 */ /* 0x000fe400078ec0ff */
[----:B------:R-:W-:Y:S02]  /*01f0*/  IADD3 R6, PT, PT, -R3, R2, RZ ;  /* 0x0000000203067210 */ /* 0x000fe40007ffe1ff */
[----:B------:R-:W-:Y:S02]  /*0200*/  ISETP.NE.AND P1, PT, R5, RZ, PT ;  /* 0x000000ff0500720c */ /* 0x000fe40003f25270 */
[----:B------:R-:W-:Y:S02]  /*0210*/  MOV R7, RZ ;  /* 0x000000ff00077202 */ /* 0x000fe40000000f00 */
[----:B------:R-:W-:-:S03]  /*0220*/  MOV R25, RZ ;  /* 0x000000ff00197202 */ /* 0x000fc60000000f00 */
[----:B------:R-:W-:Y:S06]  /*0230*/  @!P0 BRA `(.L_x_1) ;  /* 0x0000000000ec8947 */ /* 0x000fec0003800000 */
[----:B------:R-:W0:Y:S01]  /*0240*/  LDC.64 R12, c[0x0][0x388] ;  /* 0x0000e200ff0c7b82 */ /* 0x000e220000000a00 */
[C---:B------:R-:W-:Y:S01]  /*0250*/  LOP3.LUT R7, R0.reuse, 0x7ffffff8, RZ, 0xc0, !PT ;  /* 0x7ffffff800077812 */ /* 0x040fe200078ec0ff */
[----:B------:R-:W-:Y:S01]  /*0260*/  HFMA2 R25, -RZ, RZ, 0, 0 ;  /* 0x00000000ff197431 */ /* 0x000fe200000001ff */
[----:B------:R-:W-:Y:S01]  /*0270*/  IADD3 R24, PT, PT, R3, R0, RZ ;  /* 0x0000000003187210 */ /* 0x000fe20007ffe0ff */
[C-C-:B------:R-:W-:Y:S01]  /*0280*/  IMAD R10, R0.reuse, 0x3, R3.reuse ;  /* 0x00000003000a7824 */ /* 0x140fe200078e0203 */
[C---:B------:R-:W-:Y:S01]  /*0290*/  SHF.L.U32 R9, R0.reuse, 0x3, RZ ;  /* 0x0000000300097819 */ /* 0x040fe200000006ff */
[C-C-:B------:R-:W-:Y:S01]  /*02a0*/  IMAD R11, R0.reuse, 0x4, R3.reuse ;  /* 0x00000004000b7824 */ /* 0x140fe200078e0203 */
[C---:B------:R-:W-:Y:S01]  /*02b0*/  LEA R4, R0.reuse, R3, 0x1 ;  /* 0x0000000300047211 */ /* 0x040fe200078e08ff */
[C-C-:B------:R-:W-:Y:S01]  /*02c0*/  IMAD R20, R0.reuse, 0x5, R3.reuse ;  /* 0x0000000500147824 */ /* 0x140fe200078e0203 */
[----:B------:R-:W-:Y:S01]  /*02d0*/  MOV R23, R6 ;  /* 0x0000000600177202 */ /* 0x000fe20000000f00 */
[C-C-:B------:R-:W-:Y:S01]  /*02e0*/  IMAD R21, R0.reuse, 0x6, R3.reuse ;  /* 0x0000000600157824 */ /* 0x140fe200078e0203 */
[----:B------:R-:W-:Y:S01]  /*02f0*/  IADD3 R8, PT, PT, -R7, RZ, RZ ;  /* 0x000000ff07087210 */ /* 0x000fe20007ffe1ff */
[----:B------:R-:W-:-:S02]  /*0300*/  IMAD R22, R0, 0x7, R3 ;  /* 0x0000000700167824 */ /* 0x000fc400078e0203 */
[----:B0-----:R-:W-:-:S07]  /*0310*/  IMAD.WIDE.U32 R14, R3, 0x4, R12 ;  /* 0x00000004030e7825 */ /* 0x001fce00078e000c */
.L_x_2:
[----:B------:R-:W0:Y:S01]  /*0320*/  LDC.64 R18, c[0x0][0x380] ;  /* 0x0000e000ff127b82 */ /* 0x000e220000000a00 */
[----:B------:R-:W-:Y:S01]  /*0330*/  IMAD.WIDE.U32 R16, R24, 0x4, R12 ;  /* 0x0000000418107825 */ /* 0x000fe200078e000c */
[----:B------:R-:W2:Y:S05]  /*0340*/  LDG.E R27, desc[UR4][R14.64] ;  /* 0x000000040e1b7981 */ /* 0x000eaa000c1e1900 */
[----:B------:R-:W3:Y:S01]  /*0350*/  LDG.E R16, desc[UR4][R16.64] ;  /* 0x0000000410107981 */ /* 0x000ee2000c1e1900 */
[----:B0-----:R-:W-:-:S05]  /*0360*/  IMAD.WIDE R18, R23, 0x4, R18 ;  /* 0x0000000417127825 */ /* 0x001fca00078e0212 */
[----:B------:R-:W2:Y:S04]  /*0370*/  LDG.E R26, desc[UR4][R18.64] ;  /* 0x00000004121a7981 */ /* 0x000ea8000c1e1900 */
[----:B------:R-:W3:Y:S04]  /*0380*/  LDG.E R28, desc[UR4][R18.64+0x4] ;  /* 0x00000404121c7981 */ /* 0x000ee8000c1e1900 */
[----:B------:R-:W4:Y:S01]  /*0390*/  LDG.E R29, desc[UR4][R18.64+0xc] ;  /* 0x00000c04121d7981 */ /* 0x000f22000c1e1900 */
[----:B--2---:R-:W-:Y:S02]  /*03a0*/  IMAD R25, R26, R27, R25 ;  /* 0x0000001b1a197224 */ /* 0x004fe400078e0219 */
[----:B------:R-:W-:-:S04]  /*03b0*/  IMAD.WIDE.U32 R26, R4, 0x4, R12 ;  /* 0x00000004041a7825 */ /* 0x000fc800078e000c */
[----:B---3--:R-:W-:Y:S02]  /*03c0*/  IMAD R25, R28, R16, R25 ;  /* 0x000000101c197224 */ /* 0x008fe400078e0219 */
[----:B------:R-:W-:Y:S01]  /*03d0*/  IMAD.WIDE.U32 R16, R10, 0x4, R12 ;  /* 0x000000040a107825 */ /* 0x000fe200078e000c */
[----:B------:R-:W2:Y:S04]  /*03e0*/  LDG.E R26, desc[UR4][R26.64] ;  /* 0x000000041a1a7981 */ /* 0x000ea8000c1e1900 */
[----:B------:R-:W2:Y:S04]  /*03f0*/  LDG.E R28, desc[UR4][R18.64+0x8] ;  /* 0x00000804121c7981 */ /* 0x000ea8000c1e1900 */
[----:B------:R-:W4:Y:S01]  /*0400*/  LDG.E R16, desc[UR4][R16.64] ;  /* 0x0000000410107981 */ /* 0x000f22000c1e1900 */
[----:B--2---:R-:W-:-:S04]  /*0410*/  IMAD R25, R28, R26, R25 ;  /* 0x0000001a1c197224 */ /* 0x004fc800078e0219 */
[----:B----4-:R-:W-:Y:S02]  /*0420*/  IMAD R25, R29, R16, R25 ;  /* 0x000000101d197224 */ /* 0x010fe400078e0219 */
[--C-:B------:R-:W-:Y:S01]  /*0430*/  IMAD.WIDE.U32 R28, R11, 0x4, R12.reuse ;  /* 0x000000040b1c7825 */ /* 0x100fe200078e000c */
[----:B------:R-:W2:Y:S03]  /*0440*/  LDG.E R16, desc[UR4][R18.64+0x10] ;  /* 0x0000100412107981 */ /* 0x000ea6000c1e1900 */
[----:B------:R-:W-:Y:S02]  /*0450*/  IMAD.WIDE.U32 R26, R20, 0x4, R12 ;  /* 0x00000004141a7825 */ /* 0x000fe400078e000c */
[----:B------:R-:W2:Y:S04]  /*0460*/  LDG.E R28, desc[UR4][R28.64] ;  /* 0x000000041c1c7981 */ /* 0x000ea8000c1e1900 */
[----:B------:R-:W3:Y:S04]  /*0470*/  LDG.E R27, desc[UR4][R26.64] ;  /* 0x000000041a1b7981 */ /* 0x000ee8000c1e1900 */
[----:B------:R-:W3:Y:S01]  /*0480*/  LDG.E R26, desc[UR4][R18.64+0x14] ;  /* 0x00001404121a7981 */ /* 0x000ee2000c1e1900 */
[----:B--2---:R-:W-:-:S02]  /*0490*/  IMAD R25, R16, R28, R25 ;  /* 0x0000001c10197224 */ /* 0x004fc400078e0219 */
[----:B------:R-:W-:-:S04]  /*04a0*/  IMAD.WIDE.U32 R16, R21, 0x4, R12 ;  /* 0x0000000415107825 */ /* 0x000fc800078e000c */
[----:B------:R-:W-:Y:S02]  /*04b0*/  IMAD.WIDE.U32 R28, R22, 0x4, R12 ;  /* 0x00000004161c7825 */ /* 0x000fe400078e000c */
[----:B------:R-:W2:Y:S04]  /*04c0*/  LDG.E R16, desc[UR4][R16.64] ;  /* 0x0000000410107981 */ /* 0x000ea8000c1e1900 */
[----:B------:R-:W4:Y:S01]  /*04d0*/  LDG.E R28, desc[UR4][R28.64] ;  /* 0x000000041c1c7981 */ /* 0x000f22000c1e1900 */
[----:B---3--:R-:W-:-:S03]  /*04e0*/  IMAD R25, R26, R27, R25 ;  /* 0x0000001b1a197224 */ /* 0x008fc600078e0219 */
[----:B------:R-:W2:Y:S04]  /*04f0*/  LDG.E R26, desc[UR4][R18.64+0x18] ;  /* 0x00001804121a7981 */ /* 0x000ea8000c1e1900 */
[----:B------:R-:W4:Y:S01]  /*0500*/  LDG.E R27, desc[UR4][R18.64+0x1c] ;  /* 0x00001c04121b7981 */ /* 0x000f22000c1e1900 */
[----:B------:R-:W-:-:S04]  /*0510*/  IADD3 R8, PT, PT, R8, 0x8, RZ ;  /* 0x0000000808087810 */ /* 0x000fc80007ffe0ff */
[----:B------:R-:W-:Y:S01]  /*0520*/  ISETP.NE.AND P0, PT, R8, RZ, PT ;  /* 0x000000ff0800720c */ /* 0x000fe20003f05270 */
[C---:B------:R-:W-:Y:S01]  /*0530*/  IMAD.IADD R10, R9.reuse, 0x1, R10 ;  /* 0x00000001090a7824 */ /* 0x040fe200078e020a */
[C---:B------:R-:W-:Y:S01]  /*0540*/  IADD3 R24, PT, PT, R9.reuse, R24, RZ ;  /* 0x0000001809187210 */ /* 0x040fe20007ffe0ff */
[C---:B------:R-:W-:Y:S01]  /*0550*/  IMAD.WIDE.U32 R14, R9.reuse, 0x4, R14 ;  /* 0x00000004090e7825 */ /* 0x040fe200078e000e */
[C---:B------:R-:W-:Y:S02]  /*0560*/  IADD3 R4, PT, PT, R9.reuse, R4, RZ ;  /* 0x0000000409047210 */ /* 0x040fe40007ffe0ff */
[C---:B------:R-:W-:Y:S02]  /*0570*/  IADD3 R11, PT, PT, R9.reuse, R11, RZ ;  /* 0x0000000b090b7210 */ /* 0x040fe40007ffe0ff */
[C---:B------:R-:W-:Y:S02]  /*0580*/  IADD3 R20, PT, PT, R9.reuse, R20, RZ ;  /* 0x0000001409147210 */ /* 0x040fe40007ffe0ff */
[----:B------:R-:W-:-:S02]  /*0590*/  IADD3 R21, PT, PT, R9, R21, RZ ;  /* 0x0000001509157210 */ /* 0x000fc40007ffe0ff */
[----:B------:R-:W-:Y:S02]  /*05a0*/  IADD3 R22, PT, PT, R9, R22, RZ ;  /* 0x0000001609167210 */ /* 0x000fe40007ffe0ff */
[----:B------:R-:W-:Y:S01]  /*05b0*/  IADD3 R23, PT, PT, R23, 0x8, RZ ;  /* 0x0000000817177810 */ /* 0x000fe20007ffe0ff */
[----:B--2---:R-:W-:-:S04]  /*05c0*/  IMAD R26, R26, R16, R25 ;  /* 0x000000101a1a7224 */ /* 0x004fc800078e0219 */
[----:B----4-:R-:W-:Y:S01]  /*05d0*/  IMAD R25, R27, R28, R26 ;  /* 0x0000001c1b197224 */ /* 0x010fe200078e021a */
[----:B------:R-:W-:Y:S06]  /*05e0*/  @P0 BRA `(.L_x_2) ;  /* 0xfffffffc004c0947 */ /* 0x000fec000383ffff */
.L_x_1:
[----:B------:R-:W-:Y:S05]  /*05f0*/  @!P1 BRA `(.L_x_0) ;  /* 0x0000000000e49947 */ /* 0x000fea0003800000 */
[----:B------:R-:W-:Y:S02]  /*0600*/  ISETP.GE.U32.AND P0, PT, R5, 0x4, PT ;  /* 0x000000040500780c */ /* 0x000fe40003f06070 */
[----:B------:R-:W-:-:S04]  /*0610*/  LOP3.LUT R17, R0, 0x3, RZ, 0xc0, !PT ;  /* 0x0000000300117812 */ /* 0x000fc800078ec0ff */
[----:B------:R-:W-:-:S07]  /*0620*/  ISETP.NE.AND P1, PT, R17, RZ, PT ;  /* 0x000000ff1100720c */ /* 0x000fce0003f25270 */
[----:B------:R-:W-:Y:S06]  /*0630*/  @!P0 BRA `(.L_x_3) ;  /* 0x0000000000648947 */ /* 0x000fec0003800000 */
[----:B------:R-:W0:Y:S01]  /*0640*/  LDC.64 R4, c[0x0][0x388] ;  /* 0x0000e200ff047b82 */ /* 0x000e220000000a00 */
[----:B------:R-:W-:Y:S01]  /*0650*/  IMAD R13, R7, R0, R3 ;  /* 0x00000000070d7224 */ /* 0x000fe200078e0203 */
[----:B------:R-:W-:-:S03]  /*0660*/  IADD3 R11, PT, PT, R6, R7, RZ ;  /* 0x00000007060b7210 */ /* 0x000fc60007ffe0ff */
[----:B------:R-:W-:-:S03]  /*0670*/  IMAD.IADD R15, R13, 0x1, R0 ;  /* 0x000000010d0f7824 */ /* 0x000fc600078e0200 */
[----:B------:R-:W1:Y:S02]  /*0680*/  LDC.64 R8, c[0x0][0x380] ;  /* 0x0000e000ff087b82 */ /* 0x000e640000000a00 */
[----:B------:R-:W-:-:S04]  /*0690*/  IADD3 R19, PT, PT, R15, R0, RZ ;  /* 0x000000000f137210 */ /* 0x000fc80007ffe0ff */
[----:B------:R-:W-:Y:S01]  /*06a0*/  IADD3 R21, PT, PT, R19, R0, RZ ;  /* 0x0000000013157210 */ /* 0x000fe20007ffe0ff */
[----:B0-----:R-:W-:-:S04]  /*06b0*/  IMAD.WIDE.U32 R12, R13, 0x4, R4 ;  /* 0x000000040d0c7825 */ /* 0x001fc800078e0004 */
[----:B------:R-:W-:Y:S02]  /*06c0*/  IMAD.WIDE.U32 R14, R15, 0x4, R4 ;  /* 0x000000040f0e7825 */ /* 0x000fe400078e0004 */
[----:B------:R-:W2:Y:S02]  /*06d0*/  LDG.E R12, desc[UR4][R12.64] ;  /* 0x000000040c0c7981 */ /* 0x000ea4000c1e1900 */
[----:B-1----:R-:W-:Y:S02]  /*06e0*/  IMAD.WIDE R8, R11, 0x4, R8 ;  /* 0x000000040b087825 */ /* 0x002fe400078e0208 */
[----:B------:R-:W3:Y:S02]  /*06f0*/  LDG.E R14, desc[UR4][R14.64] ;  /* 0x000000040e0e7981 */ /* 0x000ee4000c1e1900 */
[--C-:B------:R-:W-:Y:S02]  /*0700*/  IMAD.WIDE.U32 R10, R19, 0x4, R4.reuse ;  /* 0x00000004130a7825 */ /* 0x100fe400078e0004 */
[----:B------:R-:W2:Y:S02]  /*0710*/  LDG.E R16, desc[UR4][R8.64] ;  /* 0x0000000408107981 */ /* 0x000ea4000c1e1900 */
[----:B------:R-:W-:-:S02]  /*0720*/  IMAD.WIDE.U32 R4, R21, 0x4, R4 ;  /* 0x0000000415047825 */ /* 0x000fc400078e0004 */
[----:B------:R-:W3:Y:S04]  /*0730*/  LDG.E R19, desc[UR4][R8.64+0x4] ;  /* 0x0000040408137981 */ /* 0x000ee8000c1e1900 */
[----:B------:R-:W4:Y:S04]  /*0740*/  LDG.E R10, desc[UR4][R10.64] ;  /* 0x000000040a0a7981 */ /* 0x000f28000c1e1900 */
[----:B------:R-:W4:Y:S04]  /*0750*/  LDG.E R21, desc[UR4][R8.64+0x8] ;  /* 0x0000080408157981 */ /* 0x000f28000c1e1900 */
[----:B------:R-:W5:Y:S04]  /*0760*/  LDG.E R23, desc[UR4][R8.64+0xc] ;  /* 0x00000c0408177981 */ /* 0x000f68000c1e1900 */
[----:B------:R-:W5:Y:S01]  /*0770*/  LDG.E R4, desc[UR4][R4.64] ;  /* 0x0000000404047981 */ /* 0x000f62000c1e1900 */
[----:B------:R-:W-:Y:S01]  /*0780*/  IADD3 R7, PT, PT, R7, 0x4, RZ ;  /* 0x0000000407077810 */ /* 0x000fe20007ffe0ff */
[----:B--2---:R-:W-:-:S04]  /*0790*/  IMAD R12, R16, R12, R25 ;  /* 0x0000000c100c7224 */ /* 0x004fc800078e0219 */
[----:B---3--:R-:W-:-:S04]  /*07a0*/  IMAD R12, R19, R14, R12 ;  /* 0x0000000e130c7224 */ /* 0x008fc800078e020c */
[----:B----4-:R-:W-:-:S04]  /*07b0*/  IMAD R12, R21, R10, R12 ;  /* 0x0000000a150c7224 */ /* 0x010fc800078e020c */
[----:B-----5:R-:W-:-:S07]  /*07c0*/  IMAD R25, R23, R4, R12 ;  /* 0x0000000417197224 */ /* 0x020fce00078e020c */
.L_x_3:
[----:B------:R-:W-:Y:S05]  /*07d0*/  @!P1 BRA `(.L_x_0) ;  /* 0x00000000006c9947 */ /* 0x000fea0003800000 */
[----:B------:R-:W0:Y:S01]  /*07e0*/  LDC.64 R14, c[0x0][0x388] ;  /* 0x0000e200ff0e7b82 */ /* 0x000e220000000a00 */
[----:B------:R-:W-:Y:S02]  /*07f0*/  ISETP.NE.AND P0, PT, R17, 0x1, PT ;  /* 0x000000011100780c */ /* 0x000fe40003f05270 */
[----:B------:R-:W-:-:S04]  /*0800*/  LOP3.LUT R12, R0, 0x1, RZ, 0xc0, !PT ;  /* 0x00000001000c7812 */ /* 0x000fc800078ec0ff */
[----:B------:R-:W-:Y:S01]  /*0810*/  ISETP.NE.U32.AND P1, PT, R12, 0x1, PT ;  /* 0x000000010c00780c */ /* 0x000fe20003f25070 */
[----:B------:R-:W1:Y:S06]  /*0820*/  LDC.64 R4, c[0x0][0x380] ;  /* 0x0000e000ff047b82 */ /* 0x000e6c0000000a00 */
[C---:B------:R-:W-:Y:S01]  /*0830*/  @P0 IMAD R13, R7.reuse, R0, R3 ;  /* 0x00000000070d0224 */ /* 0x040fe200078e0203 */
[----:B------:R-:W-:Y:S01]  /*0840*/  @P0 IADD3 R17, PT, PT, R6, R7, RZ ;  /* 0x0000000706110210 */ /* 0x000fe20007ffe0ff */
[----:B------:R-:W2:Y:S01]  /*0850*/  LDC.64 R10, c[0x0][0x380] ;  /* 0x0000e000ff0a7b82 */ /* 0x000ea20000000a00 */
[----:B------:R-:W-:-:S02]  /*0860*/  @P0 IADD3 R7, PT, PT, R7, 0x2, RZ ;  /* 0x0000000207070810 */ /* 0x000fc40007ffe0ff */
[----:B------:R-:W-:-:S03]  /*0870*/  @P0 IADD3 R19, PT, PT, R13, R0, RZ ;  /* 0x000000000d130210 */ /* 0x000fc60007ffe0ff */
[----:B------:R-:W-:Y:S02]  /*0880*/  @!P1 IMAD R3, R7, R0, R3 ;  /* 0x0000000007039224 */ /* 0x000fe400078e0203 */
[----:B------:R-:W3:Y:S01]  /*0890*/  LDC.64 R8, c[0x0][0x388] ;  /* 0x0000e200ff087b82 */ /* 0x000ee20000000a00 */
[----:B0-----:R-:W-:-:S04]  /*08a0*/  @P0 IMAD.WIDE.U32 R12, R13, 0x4, R14 ;  /* 0x000000040d0c0825 */ /* 0x001fc800078e000e */
[----:B------:R-:W-:Y:S02]  /*08b0*/  @P0 IMAD.WIDE.U32 R14, R19, 0x4, R14 ;  /* 0x00000004130e0825 */ /* 0x000fe400078e000e */
[----:B------:R-:W4:Y:S02]  /*08c0*/  @P0 LDG.E R12, desc[UR4][R12.64] ;  /* 0x000000040c0c0981 */ /* 0x000f24000c1e1900 */
[----:B-1----:R-:W-:Y:S01]  /*08d0*/  @P0 IMAD.WIDE R4, R17, 0x4, R4 ;  /* 0x0000000411040825 */ /* 0x002fe200078e0204 */
[----:B------:R-:W-:Y:S01]  /*08e0*/  @!P1 IADD3 R17, PT, PT, R6, R7, RZ ;  /* 0x0000000706119210 */ /* 0x000fe20007ffe0ff */
[----:B------:R-:W5:Y:S04]  /*08f0*/  @P0 LDG.E R14, desc[UR4][R14.64] ;  /* 0x000000040e0e0981 */ /* 0x000f68000c1e1900 */
[----:B------:R-:W4:Y:S01]  /*0900*/  @P0 LDG.E R0, desc[UR4][R4.64] ;  /* 0x0000000404000981 */ /* 0x000f22000c1e1900 */
[----:B--2---:R-:W-:-:S06]  /*0910*/  @!P1 IMAD.WIDE R10, R17, 0x4, R10 ;  /* 0x00000004110a9825 */ /* 0x004fcc00078e020a */
[----:B------:R-:W2:Y:S01]  /*0920*/  @!P1 LDG.E R10, desc[UR4][R10.64] ;  /* 0x000000040a0a9981 */ /* 0x000ea2000c1e1900 */
[----:B---3--:R-:W-:-:S03]  /*0930*/  @!P1 IMAD.WIDE.U32 R8, R3, 0x4, R8 ;  /* 0x0000000403089825 */ /* 0x008fc600078e0008 */
[----:B------:R-:W5:Y:S04]  /*0940*/  @P0 LDG.E R3, desc[UR4][R4.64+0x4] ;  /* 0x0000040404030981 */ /* 0x000f68000c1e1900 */
[----:B------:R-:W2:Y:S01]  /*0950*/  @!P1 LDG.E R8, desc[UR4][R8.64] ;  /* 0x0000000408089981 */ /* 0x000ea2000c1e1900 */
[----:B----4-:R-:W-:-:S04]  /*0960*/  @P0 IMAD R0, R0, R12, R25 ;  /* 0x0000000c00000224 */ /* 0x010fc800078e0219 */
[----:B-----5:R-:W-:-:S04]  /*0970*/  @P0 IMAD R25, R3, R14, R0 ;  /* 0x0000000e03190224 */ /* 0x020fc800078e0200 */
[----:B--2---:R-:W-:-:S07]  /*0980*/  @!P1 IMAD R25, R10, R8, R25 ;  /* 0x000000080a199224 */ /* 0x004fce00078e0219 */
.L_x_0:
[----:B------:R-:W0:Y:S02]  /*0990*/  LDC.64 R4, c[0x0][0x390] ;  /* 0x0000e400ff047b82 */ /* 0x000e240000000a00 */
[----:B0-----:R-:W-:-:S05]  /*09a0*/  IMAD.WIDE.U32 R2, R2, 0x4, R4 ;  /* 0x0000000402027825 */ /* 0x001fca00078e0004 */
[----:B------:R-:W-:Y:S01]  /*09b0*/  STG.E desc[UR4][R2.64], R25 ;  /* 0x0000001902007986 */ /* 0x000fe2000c101904 */
[----:B------:R-:W-:Y:S05]  /*09c0*/  EXIT ;  /* 0x000000000000794d */ /* 0x000fea0003800000 */
.L_x_4:
[----:B------:R-:W-:-:S00]  /*09d0*/  BRA `(.L_x_4) ;  /* 0xfffffffc00fc7947 */ /* 0x000fc0000383ffff */
[----:B------:R-:W-:-:S00]  /*09e0*/  NOP ;  /* 0x0000000000007918 */ /* 0x000fc00000000000 */
        /* <DEDUP_REMOVED lines=9> */
.L_x_28:


//--------------------- .text._Z12matrixMulColPiS_S_ii --------------------------
	.section	.text._Z12matrixMulColPiS_S_ii,"ax",@progbits
	.align	128
        .global         _Z12matrixMulColPiS_S_ii
        .type           _Z12matrixMulColPiS_S_ii,@function
        .size           _Z12matrixMulColPiS_S_ii,(.L_x_29 - _Z12matrixMulColPiS_S_ii)
        .other          _Z12matrixMulColPiS_S_ii,@"STO_CUDA_ENTRY STV_DEFAULT"
_Z12matrixMulColPiS_S_ii:
.text._Z12matrixMulColPiS_S_ii:
[----:B------:R-:W-:Y:S08]  /*0000*/  LDC R1, c[0x0][0x37c] ;  /* 0x0000df00ff017b82 */ /* 0x000ff00000000800 */
[----:B------:R-:W0:Y:S02]  /*0010*/  LDC R8, c[0x0][0x398] ;  /* 0x0000e600ff087b82 */ /* 0x000e240000000800 */
[----:B0-----:R-:W-:-:S13]  /*0020*/  ISETP.GE.AND P0, PT, R8, 0x1, PT ;  /* 0x000000010800780c */ /* 0x001fda0003f06270 */
[----:B------:R-:W-:Y:S05]  /*0030*/  @!P0 EXIT ;  /* 0x000000000000894d */ /* 0x000fea0003800000 */
[----:B------:R-:W0:Y:S01]  /*0040*/  LDC R9, c[0x0][0x39c] ;  /* 0x0000e700ff097b82 */ /* 0x000e220000000800 */
[----:B------:R-:W1:Y:S01]  /*0050*/  S2R R0, SR_CTAID.X ;  /* 0x0000000000007919 */ /* 0x000e620000002500 */
[----:B------:R-:W2:Y:S01]  /*0060*/  LDCU.64 UR6, c[0x0][0x358] ;  /* 0x00006b00ff0677ac */ /* 0x000ea20008000a00 */
[----:B0-----:R-:W-:-:S13]  /*0070*/  ISETP.GE.AND P0, PT, R9, 0x1, PT ;  /* 0x000000010900780c */ /* 0x001fda0003f06270 */
[----:B-12---:R-:W-:Y:S05]  /*0080*/  @!P0 BRA `(.L_x_5) ;  /* 0x00000008005c8947 */ /* 0x006fea0003800000 */
[C---:B------:R-:W-:Y:S01]  /*0090*/  LOP3.LUT R2, R9.reuse, 0x7, RZ, 0xc0, !PT ;  /* 0x0000000709027812 */ /* 0x040fe200078ec0ff */
[C-C-:B------:R-:W-:Y:S01]  /*00a0*/  IMAD R5, R9.reuse, 0x3, R0.reuse ;  /* 0x0000000309057824 */ /* 0x140fe200078e0200 */
[C---:B------:R-:W-:Y:S01]  /*00b0*/  LOP3.LUT R3, R9.reuse, 0x7ffffff8, RZ, 0xc0, !PT ;  /* 0x7ffffff809037812 */ /* 0x040fe200078ec0ff */
[C-C-:B------:R-:W-:Y:S01]  /*00c0*/  IMAD R7, R9.reuse, 0x5, R0.reuse ;  /* 0x0000000509077824 */ /* 0x140fe200078e0200 */
[CC--:B------:R-:W-:Y:S01]  /*00d0*/  LEA R4, R9.reuse, R0.reuse, 0x1 ;  /* 0x0000000009047211 */ /* 0x0c0fe200078e08ff */
[C-C-:B------:R-:W-:Y:S01]  /*00e0*/  IMAD R8, R9.reuse, 0x6, R0.reuse ;  /* 0x0000000609087824 */ /* 0x140fe200078e0200 */
[C---:B------:R-:W-:Y:S01]  /*00f0*/  LEA R6, R9.reuse, R0, 0x2 ;  /* 0x0000000009067211 */ /* 0x040fe200078e10ff */
[----:B------:R-:W-:Y:S01]  /*0100*/  IMAD R9, R9, 0x7, R0 ;  /* 0x0000000709097824 */ /* 0x000fe200078e0200 */
[----:B------:R-:W-:-:S06]  /*0110*/  UMOV UR4, URZ ;  /* 0x000000ff00047c82 */ /* 0x000fcc0008000000 */
.L_x_10:
[----:B0-----:R-:W0:Y:S01]  /*0120*/  LDC.64 R16, c[0x0][0x398] ;  /* 0x0000e600ff107b82 */ /* 0x001e220000000a00 */
[----:B------:R-:W-:Y:S01]  /*0130*/  HFMA2 R24, -RZ, RZ, 0, 0 ;  /* 0x00000000ff187431 */ /* 0x000fe200000001ff */
[----:B------:R-:W-:Y:S02]  /*0140*/  MOV R32, RZ ;  /* 0x000000ff00207202 */ /* 0x000fe40000000f00 */
[----:B0-----:R-:W-:Y:S01]  /*0150*/  IADD3 R10, PT, PT, R17, -0x1, RZ ;  /* 0xffffffff110a7810 */ /* 0x001fe20007ffe0ff */
[----:B------:R-:W-:-:S03]  /*0160*/  IMAD R13, R16, UR4, RZ ;  /* 0x00000004100d7c24 */ /* 0x000fc6000f8e02ff */
[----:B------:R-:W-:-:S13]  /*0170*/  ISETP.GE.U32.AND P0, PT, R10, 0x7, PT ;  /* 0x000000070a00780c */ /* 0x000fda0003f06070 */
[----:B------:R-:W-:Y:S05]  /*0180*/  @!P0 BRA `(.L_x_6) ;  /* 0x0000000000e88947 */ /* 0x000fea0003800000 */
[----:B------:R-:W-:Y:S01]  /*0190*/  IADD3 R11, PT, PT, -R3, RZ, RZ ;  /* 0x000000ff030b7210 */ /* 0x000fe20007ffe1ff */
[----:B------:R-:W-:Y:S01]  /*01a0*/  IMAD.MOV.U32 R28, RZ, RZ, R9 ;  /* 0x000000ffff1c7224 */ /* 0x000fe200078e0009 */
[----:B------:R-:W-:Y:S02]  /*01b0*/  IADD3 R14, PT, PT, R0, R17, RZ ;  /* 0x00000011000e7210 */ /* 0x000fe40007ffe0ff */
[----:B------:R-:W-:Y:S02]  /*01c0*/  MOV R32, RZ ;  /* 0x000000ff00207202 */ /* 0x000fe40000000f00 */
[----:B------:R-:W-:Y:S02]  /*01d0*/  MOV R15, R0 ;  /* 0x00000000000f7202 */ /* 0x000fe40000000f00 */
[----:B------:R-:W-:Y:S02]  /*01e0*/  MOV R29, R8 ;  /* 0x00000008001d7202 */ /* 0x000fe40000000f00 */
[----:B------:R-:W-:-:S02]  /*01f0*/  MOV R30, R7 ;  /* 0x00000007001e7202 */ /* 0x000fc40000000f00 */
[----:B------:R-:W-:Y:S02]  /*0200*/  MOV R31, R6 ;  /* 0x00000006001f7202 */ /* 0x000fe40000000f00 */
[----:B------:R-:W-:Y:S02]  /*0210*/  MOV R12, R5 ;  /* 0x00000005000c7202 */ /* 0x000fe40000000f00 */
[----:B------:R-:W-:-:S07]  /*0220*/  MOV R10, R4 ;  /* 0x00000004000a7202 */ /* 0x000fce0000000f00 */
.L_x_7:
[----:B------:R-:W0:Y:S08]  /*0230*/  LDC.64 R18, c[0x0][0x388] ;  /* 0x0000e200ff127b82 */ /* 0x000e300000000a00 */
[----:B------:R-:W1:Y:S01]  /*0240*/  LDC.64 R26, c[0x0][0x380] ;  /* 0x0000e000ff1a7b82 */ /* 0x000e620000000a00 */
[----:B0-----:R-:W-:-:S04]  /*0250*/  IMAD.WIDE.U32 R22, R15, 0x4, R18 ;  /* 0x000000040f167825 */ /* 0x001fc800078e0012 */
[----:B------:R-:W-:Y:S02]  /*0260*/  IMAD.WIDE.U32 R20, R14, 0x4, R18 ;  /* 0x000000040e147825 */ /* 0x000fe400078e0012 */
[----:B------:R-:W2:Y:S02]  /*0270*/  LDG.E R22, desc[UR6][R22.64] ;  /* 0x0000000616167981 */ /* 0x000ea4000c1e1900 */
[----:B-1----:R-:W-:Y:S02]  /*0280*/  IMAD.WIDE.U32 R26, R13, 0x4, R26 ;  /* 0x000000040d1a7825 */ /* 0x002fe400078e001a */
[----:B------:R-:W3:Y:S02]  /*0290*/  LDG.E R20, desc[UR6][R20.64] ;  /* 0x0000000614147981 */ /* 0x000ee4000c1e1900 */
[----:B------:R-:W-:Y:S02]  /*02a0*/  IMAD.WIDE.U32 R24, R10, 0x4, R18 ;  /* 0x000000040a187825 */ /* 0x000fe400078e0012 */
[----:B------:R-:W2:Y:S04]  /*02b0*/  LDG.E R35, desc[UR6][R26.64] ;  /* 0x000000061a237981 */ /* 0x000ea8000c1e1900 */
[----:B------:R-:W3:Y:S04]  /*02c0*/  LDG.E R34, desc[UR6][R26.64+0x4] ;  /* 0x000004061a227981 */ /* 0x000ee8000c1e1900 */
[----:B------:R-:W4:Y:S04]  /*02d0*/  LDG.E R24, desc[UR6][R24.64] ;  /* 0x0000000618187981 */ /* 0x000f28000c1e1900 */
[----:B------:R-:W4:Y:S04]  /*02e0*/  LDG.E R33, desc[UR6][R26.64+0x8] ;  /* 0x000008061a217981 */ /* 0x000f28000c1e1900 */
[----:B------:R-:W5:Y:S04]  /*02f0*/  LDG.E R37, desc[UR6][R26.64+0xc] ;  /* 0x00000c061a257981 */ /* 0x000f68000c1e1900 */
[----:B------:R-:W5:Y:S01]  /*0300*/  LDG.E R36, desc[UR6][R26.64+0x10] ;  /* 0x000010061a247981 */ /* 0x000f62000c1e1900 */
[----:B--2---:R-:W-:-:S02]  /*0310*/  IMAD R35, R35, R22, R32 ;  /* 0x0000001623237224 */ /* 0x004fc400078e0220 */
[----:B------:R-:W-:Y:S01]  /*0320*/  IMAD.WIDE.U32 R22, R31, 0x4, R18 ;  /* 0x000000041f167825 */ /* 0x000fe200078e0012 */
[----:B------:R-:W2:Y:S03]  /*0330*/  LDG.E R32, desc[UR6][R26.64+0x1c] ;  /* 0x00001c061a207981 */ /* 0x000ea6000c1e1900 */
[----:B---3--:R-:W-:Y:S02]  /*0340*/  IMAD R20, R34, R20, R35 ;  /* 0x0000001422147224 */ /* 0x008fe400078e0223 */
[----:B------:R-:W3:Y:S02]  /*0350*/  LDG.E R23, desc[UR6][R22.64] ;  /* 0x0000000616177981 */ /* 0x000ee4000c1e1900 */
[----:B----4-:R-:W-:Y:S02]  /*0360*/  IMAD R33, R33, R24, R20 ;  /* 0x0000001821217224 */ /* 0x010fe400078e0214 */
[----:B------:R-:W4:Y:S01]  /*0370*/  LDG.E R35, desc[UR6][R26.64+0x14] ;  /* 0x000014061a237981 */ /* 0x000f22000c1e1900 */
[----:B------:R-:W-:-:S03]  /*0380*/  IMAD.WIDE.U32 R20, R12, 0x4, R18 ;  /* 0x000000040c147825 */ /* 0x000fc600078e0012 */
[----:B------:R0:W2:Y:S01]  /*0390*/  LDG.E R34, desc[UR6][R26.64+0x18] ;  /* 0x000018061a227981 */ /* 0x0000a2000c1e1900 */
[----:B------:R-:W-:-:S03]  /*03a0*/  IMAD.WIDE.U32 R24, R30, 0x4, R18 ;  /* 0x000000041e187825 */ /* 0x000fc600078e0012 */
[----:B------:R-:W5:Y:S04]  /*03b0*/  LDG.E R20, desc[UR6][R20.64] ;  /* 0x0000000614147981 */ /* 0x000f68000c1e1900 */
[----:B------:R-:W4:Y:S01]  /*03c0*/  LDG.E R24, desc[UR6][R24.64] ;  /* 0x0000000618187981 */ /* 0x000f22000c1e1900 */
[----:B0-----:R-:W-:-:S04]  /*03d0*/  IMAD.WIDE.U32 R26, R29, 0x4, R18 ;  /* 0x000000041d1a7825 */ /* 0x001fc800078e0012 */
[----:B------:R-:W-:Y:S01]  /*03e0*/  IMAD.WIDE.U32 R18, R28, 0x4, R18 ;  /* 0x000000041c127825 */ /* 0x000fe200078e0012 */
[----:B------:R-:W2:Y:S05]  /*03f0*/  LDG.E R21, desc[UR6][R26.64] ;  /* 0x000000061a157981 */ /* 0x000eaa000c1e1900 */
[----:B------:R-:W2:Y:S01]  /*0400*/  LDG.E R18, desc[UR6][R18.64] ;  /* 0x0000000612127981 */ /* 0x000ea2000c1e1900 */
[----:B------:R-:W-:-:S04]  /*0410*/  IADD3 R11, PT, PT, R11, 0x8, RZ ;  /* 0x000000080b0b7810 */ /* 0x000fc80007ffe0ff */
[----:B------:R-:W-:Y:S01]  /*0420*/  ISETP.NE.AND P0, PT, R11, RZ, PT ;  /* 0x000000ff0b00720c */ /* 0x000fe20003f05270 */
[C---:B------:R-:W-:Y:S01]  /*0430*/  IMAD R10, R17.reuse, 0x8, R10 ;  /* 0x00000008110a7824 */ /* 0x040fe200078e020a */
[C---:B------:R-:W-:Y:S02]  /*0440*/  LEA R14, R17.reuse, R14, 0x3 ;  /* 0x0000000e110e7211 */ /* 0x040fe400078e18ff */
[C---:B------:R-:W-:Y:S02]  /*0450*/  LEA R12, R17.reuse, R12, 0x3 ;  /* 0x0000000c110c7211 */ /* 0x040fe400078e18ff */
[C---:B------:R-:W-:Y:S02]  /*0460*/  LEA R31, R17.reuse, R31, 0x3 ;  /* 0x0000001f111f7211 */ /* 0x040fe400078e18ff */
[C---:B------:R-:W-:Y:S02]  /*0470*/  LEA R30, R17.reuse, R30, 0x3 ;  /* 0x0000001e111e7211 */ /* 0x040fe400078e18ff */
[----:B------:R-:W-:-:S02]  /*0480*/  LEA R29, R17, R29, 0x3 ;  /* 0x0000001d111d7211 */ /* 0x000fc400078e18ff */
[C---:B------:R-:W-:Y:S02]  /*0490*/  LEA R28, R17.reuse, R28, 0x3 ;  /* 0x0000001c111c7211 */ /* 0x040fe400078e18ff */
[----:B------:R-:W-:Y:S02]  /*04a0*/  LEA R15, R17, R15, 0x3 ;  /* 0x0000000f110f7211 */ /* 0x000fe400078e18ff */
[----:B------:R-:W-:Y:S01]  /*04b0*/  IADD3 R13, PT, PT, R13, 0x8, RZ ;  /* 0x000000080d0d7810 */ /* 0x000fe20007ffe0ff */
[----:B-----5:R-:W-:-:S04]  /*04c0*/  IMAD R33, R37, R20, R33 ;  /* 0x0000001425217224 */ /* 0x020fc800078e0221 */
[----:B---3--:R-:W-:-:S04]  /*04d0*/  IMAD R33, R36, R23, R33 ;  /* 0x0000001724217224 */ /* 0x008fc800078e0221 */
[----:B----4-:R-:W-:-:S04]  /*04e0*/  IMAD R33, R35, R24, R33 ;  /* 0x0000001823217224 */ /* 0x010fc800078e0221 */
[----:B--2---:R-:W-:-:S04]  /*04f0*/  IMAD R21, R34, R21, R33 ;  /* 0x0000001522157224 */ /* 0x004fc800078e0221 */
[----:B------:R-:W-:Y:S01]  /*0500*/  IMAD R32, R32, R18, R21 ;  /* 0x0000001220207224 */ /* 0x000fe200078e0215 */
[----:B------:R-:W-:Y:S06]  /*0510*/  @P0 BRA `(.L_x_7) ;  /* 0xfffffffc00440947 */ /* 0x000fec000383ffff */
[----:B------:R-:W-:-:S07]  /*0520*/  IMAD.MOV.U32 R24, RZ, RZ, R3 ;  /* 0x000000ffff187224 */ /* 0x000fce00078e0003 */
.L_x_6:
[----:B------:R-:W-:-:S13]  /*0530*/  ISETP.NE.AND P0, PT, R2, RZ, PT ;  /* 0x000000ff0200720c */ /* 0x000fda0003f05270 */
[----:B------:R-:W-:Y:S05]  /*0540*/  @!P0 BRA `(.L_x_8) ;  /* 0x00000004000c8947 */ /* 0x000fea0003800000 */
[----:B------:R-:W-:Y:S01]  /*0550*/  IADD3 R10, PT, PT, R2, -0x1, RZ ;  /* 0xffffffff020a7810 */ /* 0x000fe20007ffe0ff */
[----:B------:R-:W-:Y:S01]  /*0560*/  IMAD R25, R16, UR4, RZ ;  /* 0x0000000410197c24 */ /* 0x000fe2000f8e02ff */
[----:B------:R-:W-:Y:S02]  /*0570*/  LOP3.LUT P0, R26, R17, 0x3, RZ, 0xc0, !PT ;  /* 0x00000003111a7812 */ /* 0x000fe4000780c0ff */
[----:B------:R-:W-:-:S13]  /*0580*/  ISETP.GE.U32.AND P1, PT, R10, 0x3, PT ;  /* 0x000000030a00780c */ /* 0x000fda0003f26070 */
[----:B------:R-:W-:Y:S05]  /*0590*/  @!P1 BRA `(.L_x_9) ;  /* 0x0000000000789947 */ /* 0x000fea0003800000 */
[----:B------:R-:W0:Y:S01]  /*05a0*/  LDC.64 R20, c[0x0][0x380] ;  /* 0x0000e000ff147b82 */ /* 0x000e220000000a00 */
[-C--:B------:R-:W-:Y:S01]  /*05b0*/  IMAD R14, R24, R17.reuse, R0 ;  /* 0x00000011180e7224 */ /* 0x080fe200078e0200 */
[CC--:B------:R-:W-:Y:S02]  /*05c0*/  IADD3 R15, PT, PT, R25.reuse, R24.reuse, RZ ;  /* 0x00000018190f7210 */ /* 0x0c0fe40007ffe0ff */
[----:B------:R-:W-:Y:S02]  /*05d0*/  IADD3 R23, P1, PT, R25, R24, RZ ;  /* 0x0000001819177210 */ /* 0x000fe40007f3e0ff */
[----:B------:R-:W-:Y:S02]  /*05e0*/  IADD3 R22, PT, PT, R14, R17, RZ ;  /* 0x000000110e167210 */ /* 0x000fe40007ffe0ff */
[----:B------:R-:W1:Y:S01]  /*05f0*/  LDC.64 R10, c[0x0][0x388] ;  /* 0x0000e200ff0a7b82 */ /* 0x000e620000000a00 */
[----:B------:R-:W-:-:S07]  /*0600*/  IADD3.X R28, PT, PT, RZ, RZ, RZ, P1, !PT ;  /* 0x000000ffff1c7210 */ /* 0x000fce0000ffe4ff */
[----:B------:R-:W2:Y:S01]  /*0610*/  LDC.64 R12, c[0x0][0x380] ;  /* 0x0000e000ff0c7b82 */ /* 0x000ea20000000a00 */
[----:B0-----:R-:W-:-:S06]  /*0620*/  IMAD.WIDE.U32 R20, R15, 0x4, R20 ;  /* 0x000000040f147825 */ /* 0x001fcc00078e0014 */
[----:B------:R-:W3:Y:S01]  /*0630*/  LDG.E R21, desc[UR6][R20.64] ;  /* 0x0000000614157981 */ /* 0x000ee2000c1e1900 */
[----:B-1----:R-:W-:-:S04]  /*0640*/  IMAD.WIDE.U32 R14, R14, 0x4, R10 ;  /* 0x000000040e0e7825 */ /* 0x002fc800078e000a */
[C---:B------:R-:W-:Y:S01]  /*0650*/  IMAD.WIDE.U32 R18, R22.reuse, 0x4, R10 ;  /* 0x0000000416127825 */ /* 0x040fe200078e000a */
[-C--:B------:R-:W-:Y:S01]  /*0660*/  IADD3 R22, PT, PT, R22, R17.reuse, RZ ;  /* 0x0000001116167210 */ /* 0x080fe20007ffe0ff */
[----:B------:R-:W3:Y:S01]  /*0670*/  LDG.E R14, desc[UR6][R14.64] ;  /* 0x000000060e0e7981 */ /* 0x000ee2000c1e1900 */
[C---:B--2---:R-:W-:Y:S02]  /*0680*/  LEA R12, P1, R23.reuse, R12, 0x2 ;  /* 0x0000000c170c7211 */ /* 0x044fe400078210ff */
[C---:B------:R-:W-:Y:S01]  /*0690*/  IADD3 R27, PT, PT, R22.reuse, R17, RZ ;  /* 0x00000011161b7210 */ /* 0x040fe20007ffe0ff */
[----:B------:R-:W2:Y:S01]  /*06a0*/  LDG.E R18, desc[UR6][R18.64] ;  /* 0x0000000612127981 */ /* 0x000ea2000c1e1900 */
[----:B------:R-:W-:Y:S01]  /*06b0*/  LEA.HI.X R13, R23, R13, R28, 0x2, P1 ;  /* 0x0000000d170d7211 */ /* 0x000fe200008f141c */
[----:B------:R-:W-:-:S04]  /*06c0*/  IMAD.WIDE.U32 R22, R22, 0x4, R10 ;  /* 0x0000000416167825 */ /* 0x000fc800078e000a */
[----:B------:R-:W2:Y:S01]  /*06d0*/  LDG.E R28, desc[UR6][R12.64+0x4] ;  /* 0x000004060c1c7981 */ /* 0x000ea2000c1e1900 */
[----:B------:R-:W-:-:S03]  /*06e0*/  IMAD.WIDE.U32 R10, R27, 0x4, R10 ;  /* 0x000000041b0a7825 */ /* 0x000fc600078e000a */
[----:B------:R-:W4:Y:S04]  /*06f0*/  LDG.E R22, desc[UR6][R22.64] ;  /* 0x0000000616167981 */ /* 0x000f28000c1e1900 */
[----:B------:R-:W4:Y:S04]  /*0700*/  LDG.E R30, desc[UR6][R12.64+0x8] ;  /* 0x000008060c1e7981 */ /* 0x000f28000c1e1900 */
[----:B------:R-:W5:Y:S04]  /*0710*/  LDG.E R10, desc[UR6][R10.64] ;  /* 0x000000060a0a7981 */ /* 0x000f68000c1e1900 */
[----:B------:R-:W5:Y:S01]  /*0720*/  LDG.E R20, desc[UR6][R12.64+0xc] ;  /* 0x00000c060c147981 */ /* 0x000f62000c1e1900 */
[----:B------:R-:W-:Y:S01]  /*0730*/  IADD3 R24, PT, PT, R24, 0x4, RZ ;  /* 0x0000000418187810 */ /* 0x000fe20007ffe0ff */
[----:B---3--:R-:W-:-:S04]  /*0740*/  IMAD R21, R21, R14, R32 ;  /* 0x0000000e15157224 */ /* 0x008fc800078e0220 */
[----:B--2---:R-:W-:-:S04]  /*0750*/  IMAD R21, R28, R18, R21 ;  /* 0x000000121c157224 */ /* 0x004fc800078e0215 */
[----:B----4-:R-:W-:-:S04]  /*0760*/  IMAD R21, R30, R22, R21 ;  /* 0x000000161e157224 */ /* 0x010fc800078e0215 */
[----:B-----5:R-:W-:-:S07]  /*0770*/  IMAD R32, R20, R10, R21 ;  /* 0x0000000a14207224 */ /* 0x020fce00078e0215 */
.L_x_9:
[----:B------:R-:W-:Y:S05]  /*0780*/  @!P0 BRA `(.L_x_8) ;  /* 0x00000000007c8947 */ /* 0x000fea0003800000 */
[----:B------:R-:W-:Y:S01]  /*0790*/  ISETP.NE.AND P1, PT, R26, 0x1, PT ;  /* 0x000000011a00780c */ /* 0x000fe20003f25270 */
[----:B------:R-:W0:Y:S01]  /*07a0*/  LDC.64 R20, c[0x0][0x380] ;  /* 0x0000e000ff147b82 */ /* 0x000e220000000a00 */
[----:B------:R-:W-:-:S07]  /*07b0*/  LOP3.LUT P0, RZ, R17, 0x1, RZ, 0xc0, !PT ;  /* 0x0000000111ff7812 */ /* 0x000fce000780c0ff */
[----:B------:R-:W1:Y:S04]  /*07c0*/  LDC.64 R12, c[0x0][0x388] ;  /* 0x0000e200ff0c7b82 */ /* 0x000e680000000a00 */
[CC--:B------:R-:W-:Y:S01]  /*07d0*/  @P1 IADD3 R27, P2, PT, R25.reuse, R24.reuse, RZ ;  /* 0x00000018191b1210 */ /* 0x0c0fe20007f5e0ff */
[-C--:B------:R-:W-:Y:S01]  /*07e0*/  @P1 IMAD R26, R24, R17.reuse, R0 ;  /* 0x00000011181a1224 */ /* 0x080fe200078e0200 */
[----:B------:R-:W-:Y:S02]  /*07f0*/  @P1 IADD3 R23, PT, PT, R25, R24, RZ ;  /* 0x0000001819171210 */ /* 0x000fe40007ffe0ff */
[----:B------:R-:W2:Y:S01]  /*0800*/  @P1 LDC.64 R10, c[0x0][0x380] ;  /* 0x0000e000ff0a1b82 */ /* 0x000ea20000000a00 */
[----:B------:R-:W-:Y:S01]  /*0810*/  @P1 IMAD.X R28, RZ, RZ, RZ, P2 ;  /* 0x000000ffff1c1224 */ /* 0x000fe200010e06ff */
[----:B------:R-:W-:-:S02]  /*0820*/  @P1 IADD3 R29, PT, PT, R26, R17, RZ ;  /* 0x000000111a1d1210 */ /* 0x000fc40007ffe0ff */
[----:B------:R-:W-:-:S04]  /*0830*/  @P1 IADD3 R24, PT, PT, R24, 0x2, RZ ;  /* 0x0000000218181810 */ /* 0x000fc80007ffe0ff */
[----:B------:R-:W3:Y:S01]  /*0840*/  LDC.64 R14, c[0x0][0x380] ;  /* 0x0000e000ff0e7b82 */ /* 0x000ee20000000a00 */
[----:B0-----:R-:W-:-:S07]  /*0850*/  @P1 IMAD.WIDE.U32 R20, R23, 0x4, R20 ;  /* 0x0000000417141825 */ /* 0x001fce00078e0014 */
[----:B------:R-:W0:Y:S01]  /*0860*/  LDC.64 R18, c[0x0][0x388] ;  /* 0x0000e200ff127b82 */ /* 0x000e220000000a00 */
[--C-:B-1----:R-:W-:Y:S01]  /*0870*/  @P1 IMAD.WIDE.U32 R22, R26, 0x4, R12.reuse ;  /* 0x000000041a161825 */ /* 0x102fe200078e000c */
[----:B------:R-:W-:Y:S01]  /*0880*/  @P0 IADD3 R25, PT, PT, R25, R24, RZ ;  /* 0x0000001819190210 */ /* 0x000fe20007ffe0ff */
[----:B------:R-:W4:Y:S01]  /*0890*/  @P1 LDG.E R21, desc[UR6][R20.64] ;  /* 0x0000000614151981 */ /* 0x000f22000c1e1900 */
[----:B--2---:R-:W-:Y:S01]  /*08a0*/  @P1 LEA R10, P2, R27, R10, 0x2 ;  /* 0x0000000a1b0a1211 */ /* 0x004fe200078410ff */
[----:B------:R-:W-:Y:S02]  /*08b0*/  @P1 IMAD.WIDE.U32 R12, R29, 0x4, R12 ;  /* 0x000000041d0c1825 */ /* 0x000fe400078e000c */
[----:B------:R-:W4:Y:S01]  /*08c0*/  @P1 LDG.E R22, desc[UR6][R22.64] ;  /* 0x0000000616161981 */ /* 0x000f22000c1e1900 */
[----:B------:R-:W-:Y:S01]  /*08d0*/  @P1 LEA.HI.X R11, R27, R11, R28, 0x2, P2 ;  /* 0x0000000b1b0b1211 */ /* 0x000fe200010f141c */
[----:B------:R-:W-:Y:S02]  /*08e0*/  @P0 IMAD R27, R24, R17, R0 ;  /* 0x00000011181b0224 */ /* 0x000fe400078e0200 */
[----:B------:R-:W2:Y:S01]  /*08f0*/  @P1 LDG.E R12, desc[UR6][R12.64] ;  /* 0x000000060c0c1981 */ /* 0x000ea2000c1e1900 */
[----:B---3--:R-:W-:-:S03]  /*0900*/  @P0 IMAD.WIDE.U32 R14, R25, 0x4, R14 ;  /* 0x00000004190e0825 */ /* 0x008fc600078e000e */
[----:B------:R-:W2:Y:S04]  /*0910*/  @P1 LDG.E R10, desc[UR6][R10.64+0x4] ;  /* 0x000004060a0a1981 */ /* 0x000ea8000c1e1900 */
[----:B------:R-:W3:Y:S01]  /*0920*/  @P0 LDG.E R15, desc[UR6][R14.64] ;  /* 0x000000060e0f0981 */ /* 0x000ee2000c1e1900 */
[----:B0-----:R-:W-:-:S06]  /*0930*/  @P0 IMAD.WIDE.U32 R18, R27, 0x4, R18 ;  /* 0x000000041b120825 */ /* 0x001fcc00078e0012 */
[----:B------:R-:W3:Y:S01]  /*0940*/  @P0 LDG.E R18, desc[UR6][R18.64] ;  /* 0x0000000612120981 */ /* 0x000ee2000c1e1900 */
[----:B----4-:R-:W-:-:S04]  /*0950*/  @P1 IMAD R21, R21, R22, R32 ;  /* 0x0000001615151224 */ /* 0x010fc800078e0220 */
[----:B--2---:R-:W-:-:S04]  /*0960*/  @P1 IMAD R32, R10, R12, R21 ;  /* 0x0000000c0a201224 */ /* 0x004fc800078e0215 */
[----:B---3--:R-:W-:-:S07]  /*0970*/  @P0 IMAD R32, R15, R18, R32 ;  /* 0x000000120f200224 */ /* 0x008fce00078e0220 */
.L_x_8:
[----:B------:R-:W0:Y:S01]  /*0980*/  LDC.64 R10, c[0x0][0x390] ;  /* 0x0000e400ff0a7b82 */ /* 0x000e220000000a00 */
[----:B------:R-:W-:Y:S01]  /*0990*/  IMAD R17, R17, UR4, R0 ;  /* 0x0000000411117c24 */ /* 0x000fe2000f8e0200 */
[----:B------:R-:W-:-:S06]  /*09a0*/  UIADD3 UR4, UPT, UPT, UR4, 0x1, URZ ;  /* 0x0000000104047890 */ /* 0x000fcc000fffe0ff */
[----:B------:R-:W-:Y:S01]  /*09b0*/  ISETP.NE.AND P0, PT, R16, UR4, PT ;  /* 0x0000000410007c0c */ /* 0x000fe2000bf05270 */
[----:B0-----:R-:W-:-:S05]  /*09c0*/  IMAD.WIDE.U32 R10, R17, 0x4, R10 ;  /* 0x00000004110a7825 */ /* 0x001fca00078e000a */
[----:B------:R0:W-:Y:S07]  /*09d0*/  STG.E desc[UR6][R10.64], R32 ;  /* 0x000000200a007986 */ /* 0x0001ee000c101906 */
[----:B------:R-:W-:Y:S05]  /*09e0*/  @!P0 EXIT ;  /* 0x000000000000894d */ /* 0x000fea0003800000 */
[----:B------:R-:W-:Y:S05]  /*09f0*/  BRA `(.L_x_10) ;  /* 0xfffffff400c87947 */ /* 0x000fea000383ffff */
.L_x_5:
[C---:B------:R-:W-:Y:S01]  /*0a00*/  ISETP.GE.U32.AND P0, PT, R8.reuse, 0x8, PT ;  /* 0x000000080800780c */ /* 0x040fe20003f06070 */
[----:B------:R-:W-:Y:S01]  /*0a10*/  HFMA2 R2, -RZ, RZ, 0, 0 ;  /* 0x00000000ff027431 */ /* 0x000fe200000001ff */
[----:B------:R-:W-:-:S04]  /*0a20*/  LOP3.LUT R24, R8, 0x7, RZ, 0xc0, !PT ;  /* 0x0000000708187812 */ /* 0x000fc800078ec0ff */
[----:B------:R-:W-:-:S07]  /*0a30*/  ISETP.NE.AND P1, PT, R24, RZ, PT ;  /* 0x000000ff1800720c */ /* 0x000fce0003f25270 */
[----:B------:R-:W-:Y:S06]  /*0a40*/  @!P0 BRA `(.L_x_11) ;  /* 0x00000000005c8947 */ /* 0x000fec0003800000 */
[----:B------:R-:W0:Y:S01]  /*0a50*/  LDC.64 R22, c[0x0][0x390] ;  /* 0x0000e400ff167b82 */ /* 0x000e220000000a00 */
[----:B------:R-:W-:Y:S02]  /*0a60*/  LOP3.LUT R2, R8, 0x7ffffff8, RZ, 0xc0, !PT ;  /* 0x7ffffff808027812 */ /* 0x000fe400078ec0ff */
[----:B------:R-:W-:-:S07]  /*0a70*/  MOV R3, RZ ;  /* 0x000000ff00037202 */ /* 0x000fce0000000f00 */
.L_x_12:
[C---:B-1----:R-:W-:Y:S01]  /*0a80*/  IMAD R5, R3.reuse, R9, R0 ;  /* 0x0000000903057224 */ /* 0x042fe200078e0200 */
[----:B------:R-:W-:-:S03]  /*0a90*/  IADD3 R3, PT, PT, R3, 0x8, RZ ;  /* 0x0000000803037810 */ /* 0x000fc60007ffe0ff */
[----:B0-----:R-:W-:Y:S01]  /*0aa0*/  IMAD.WIDE R4, R5, 0x4, R22 ;  /* 0x0000000405047825 */ /* 0x001fe200078e0216 */
[----:B------:R-:W-:-:S04]  /*0ab0*/  ISETP.NE.AND P0, PT, R3, R2, PT ;  /* 0x000000020300720c */ /* 0x000fc80003f05270 */
[----:B------:R1:W-:Y:S01]  /*0ac0*/  STG.E desc[UR6][R4.64], RZ ;  /* 0x000000ff04007986 */ /* 0x0003e2000c101906 */
[----:B------:R-:W-:-:S05]  /*0ad0*/  IMAD.WIDE R6, R9, 0x4, R4 ;  /* 0x0000000409067825 */ /* 0x000fca00078e0204 */
        /* <DEDUP_REMOVED lines=13> */
[----:B------:R-:W-:Y:S05]  /*0bb0*/  @P0 BRA `(.L_x_12) ;  /* 0xfffffffc00b00947 */ /* 0x000fea000383ffff */
.L_x_11:
[----:B------:R-:W-:Y:S05]  /*0bc0*/  @!P1 EXIT ;  /* 0x000000000000994d */ /* 0x000fea0003800000 */
[----:B------:R-:W-:Y:S02]  /*0bd0*/  ISETP.GE.U32.AND P0, PT, R24, 0x4, PT ;  /* 0x000000041800780c */ /* 0x000fe40003f06070 */
[----:B-1----:R-:W-:-:S04]  /*0be0*/  LOP3.LUT R14, R8, 0x3, RZ, 0xc0, !PT ;  /* 0x00000003080e7812 */ /* 0x002fc800078ec0ff */
[----:B------:R-:W-:-:S07]  /*0bf0*/  ISETP.NE.AND P1, PT, R14, RZ, PT ;  /* 0x000000ff0e00720c */ /* 0x000fce0003f25270 */
[----:B------:R-:W-:Y:S06]  /*0c00*/  @!P0 BRA `(.L_x_13) ;  /* 0x00000000002c8947 */ /* 0x000fec0003800000 */
[----:B------:R-:W0:Y:S01]  /*0c10*/  LDC.64 R4, c[0x0][0x390] ;  /* 0x0000e400ff047b82 */ /* 0x000e220000000a00 */
[C---:B------:R-:W-:Y:S01]  /*0c20*/  IMAD R3, R2.reuse, R9, R0 ;  /* 0x0000000902037224 */ /* 0x040fe200078e0200 */
[----:B------:R-:W-:-:S03]  /*0c30*/  IADD3 R2, PT, PT, R2, 0x4, RZ ;  /* 0x0000000402027810 */ /* 0x000fc60007ffe0ff */
[----:B0-----:R-:W-:-:S05]  /*0c40*/  IMAD.WIDE R4, R3, 0x4, R4 ;  /* 0x0000000403047825 */ /* 0x001fca00078e0204 */
[----:B------:R0:W-:Y:S01]  /*0c50*/  STG.E desc[UR6][R4.64], RZ ;  /* 0x000000ff04007986 */ /* 0x0001e2000c101906 */
[----:B------:R-:W-:-:S05]  /*0c60*/  IMAD.WIDE R6, R9, 0x4, R4 ;  /* 0x0000000409067825 */ /* 0x000fca00078e0204 */
[----:B------:R0:W-:Y:S01]  /*0c70*/  STG.E desc[UR6][R6.64], RZ ;  /* 0x000000ff06007986 */ /* 0x0001e2000c101906 */
[----:B------:R-:W-:-:S05]  /*0c80*/  IMAD.WIDE R10, R9, 0x4, R6 ;  /* 0x00000004090a7825 */ /* 0x000fca00078e0206 */
[----:B------:R0:W-:Y:S01]  /*0c90*/  STG.E desc[UR6][R10.64], RZ ;  /* 0x000000ff0a007986 */ /* 0x0001e2000c101906 */
[----:B------:R-:W-:-:S05]  /*0ca0*/  IMAD.WIDE R12, R9, 0x4, R10 ;  /* 0x00000004090c7825 */ /* 0x000fca00078e020a */
[----:B------:R0:W-:Y:S02]  /*0cb0*/  STG.E desc[UR6][R12.64], RZ ;  /* 0x000000ff0c007986 */ /* 0x0001e4000c101906 */
.L_x_13:
[----:B------:R-:W-:Y:S05]  /*0cc0*/  @!P1 EXIT ;  /* 0x000000000000994d */ /* 0x000fea0003800000 */
[----:B------:R-:W-:Y:S02]  /*0cd0*/  ISETP.NE.AND P0, PT, R14, 0x1, PT ;  /* 0x000000010e00780c */ /* 0x000fe40003f05270 */
[----:B------:R-:W-:-:S04]  /*0ce0*/  LOP3.LUT R3, R8, 0x1, RZ, 0xc0, !PT ;  /* 0x0000000108037812 */ /* 0x000fc800078ec0ff */
[----:B------:R-:W-:-:S07]  /*0cf0*/  ISETP.NE.U32.AND P1, PT, R3, 0x1, PT ;  /* 0x000000010300780c */ /* 0x000fce0003f25070 */
[----:B------:R-:W-:Y:S06]  /*0d00*/  @!P0 BRA `(.L_x_14) ;  /* 0x00000000001c8947 */ /* 0x000fec0003800000 */
[----:B0-----:R-:W0:Y:S01]  /*0d10*/  LDC.64 R4, c[0x0][0x390] ;  /* 0x0000e400ff047b82 */ /* 0x001e220000000a00 */
[C---:B------:R-:W-:Y:S01]  /*0d20*/  IMAD R3, R2.reuse, R9, R0 ;  /* 0x0000000902037224 */ /* 0x040fe200078e0200 */
[----:B------:R-:W-:-:S03]  /*0d30*/  IADD3 R2, PT, PT, R2, 0x2, RZ ;  /* 0x0000000202027810 */ /* 0x000fc60007ffe0ff */
[----:B0-----:R-:W-:-:S05]  /*0d40*/  IMAD.WIDE R4, R3, 0x4, R4 ;  /* 0x0000000403047825 */ /* 0x001fca00078e0204 */
[----:B------:R1:W-:Y:S01]  /*0d50*/  STG.E desc[UR6][R4.64], RZ ;  /* 0x000000ff04007986 */ /* 0x0003e2000c101906 */
[----:B------:R-:W-:-:S05]  /*0d60*/  IMAD.WIDE R6, R9, 0x4, R4 ;  /* 0x0000000409067825 */ /* 0x000fca00078e0204 */
[----:B------:R1:W-:Y:S02]  /*0d70*/  STG.E desc[UR6][R6.64], RZ ;  /* 0x000000ff06007986 */ /* 0x0003e4000c101906 */
.L_x_14:
[----:B------:R-:W-:Y:S05]  /*0d80*/  @P1 EXIT ;  /* 0x000000000000194d */ /* 0x000fea0003800000 */
[----:B01----:R-:W0:Y:S01]  /*0d90*/  LDC.64 R4, c[0x0][0x390] ;  /* 0x0000e400ff047b82 */ /* 0x003e220000000a00 */
[----:B------:R-:W-:-:S04]  /*0da0*/  IMAD R3, R2, R9, R0 ;  /* 0x0000000902037224 */ /* 0x000fc800078e0200 */
[----:B0-----:R-:W-:-:S05]  /*0db0*/  IMAD.WIDE R2, R3, 0x4, R4 ;  /* 0x0000000403027825 */ /* 0x001fca00078e0204 */
[----:B------:R-:W-:Y:S01]  /*0dc0*/  STG.E desc[UR6][R2.64], RZ ;  /* 0x000000ff02007986 */ /* 0x000fe2000c101906 */
[----:B------:R-:W-:Y:S05]  /*0dd0*/  EXIT ;  /* 0x000000000000794d */ /* 0x000fea0003800000 */
.L_x_15:
        /* <DEDUP_REMOVED lines=10> */
.L_x_29:


//--------------------- .text._Z12matrixMulRowPiS_S_ii --------------------------
	.section	.text._Z12matrixMulRowPiS_S_ii,"ax",@progbits
	.align	128
        .global         _Z12matrixMulRowPiS_S_ii
        .type           _Z12matrixMulRowPiS_S_ii,@function
        .size           _Z12matrixMulRowPiS_S_ii,(.L_x_30 - _Z12matrixMulRowPiS_S_ii)
        .other          _Z12matrixMulRowPiS_S_ii,@"STO_CUDA_ENTRY STV_DEFAULT"
_Z12matrixMulRowPiS_S_ii:
.text._Z12matrixMulRowPiS_S_ii:
[----:B------:R-:W-:Y:S08]  /*0000*/  LDC R1, c[0x0][0x37c] ;  /* 0x0000df00ff017b82 */ /* 0x000ff00000000800 */
[----:B------:R-:W0:Y:S02]  /*0010*/  LDC R9, c[0x0][0x398] ;  /* 0x0000e600ff097b82 */ /* 0x000e240000000800 */
[----:B0-----:R-:W-:-:S13]  /*0020*/  ISETP.GE.AND P0, PT, R9, 0x1, PT ;  /* 0x000000010900780c */ /* 0x001fda0003f06270 */
[----:B------:R-:W-:Y:S05]  /*0030*/  @!P0 EXIT ;  /* 0x000000000000894d */ /* 0x000fea0003800000 */
[----:B------:R-:W0:Y:S01]  /*0040*/  LDCU UR5, c[0x0][0x39c] ;  /* 0x00007380ff0577ac */ /* 0x000e220008000800 */
[----:B------:R-:W1:Y:S01]  /*0050*/  S2UR UR4, SR_CTAID.X ;  /* 0x00000000000479c3 */ /* 0x000e620000002500 */
[----:B------:R-:W2:Y:S01]  /*0060*/  LDCU.64 UR10, c[0x0][0x358] ;  /* 0x00006b00ff0a77ac */ /* 0x000ea20008000a00 */
[----:B0-----:R-:W-:Y:S01]  /*0070*/  UISETP.GE.AND UP0, UPT, UR5, 0x1, UPT ;  /* 0x000000010500788c */ /* 0x001fe2000bf06270 */
[----:B-1----:R-:W-:-:S08]  /*0080*/  IMAD R0, R9, UR4, RZ ;  /* 0x0000000409007c24 */ /* 0x002fd0000f8e02ff */
[----:B--2---:R-:W-:Y:S05]  /*0090*/  BRA.U !UP0, `(.L_x_16) ;  /* 0x0000000908607547 */ /* 0x004fea000b800000 */
[----:B------:R-:W-:Y:S01]  /*00a0*/  HFMA2 R3, -RZ, RZ, 0, 0 ;  /* 0x00000000ff037431 */ /* 0x000fe200000001ff */
[----:B------:R-:W-:Y:S02]  /*00b0*/  UIADD3 UR4, UPT, UPT, UR5, -0x1, URZ ;  /* 0xffffffff05047890 */ /* 0x000fe4000fffe0ff */
[----:B------:R-:W-:Y:S02]  /*00c0*/  ULOP3.LUT UR6, UR5, 0x7ffffff8, URZ, 0xc0, !UPT ;  /* 0x7ffffff805067892 */ /* 0x000fe4000f8ec0ff */
[----:B------:R-:W-:Y:S02]  /*00d0*/  ULOP3.LUT UR8, UR5, 0x7, URZ, 0xc0, !UPT ;  /* 0x0000000705087892 */ /* 0x000fe4000f8ec0ff */
[----:B------:R-:W-:Y:S02]  /*00e0*/  ULOP3.LUT UR5, UR5, 0x3, URZ, 0xc0, !UPT ;  /* 0x0000000305057892 */ /* 0x000fe4000f8ec0ff */
[----:B------:R-:W-:Y:S02]  /*00f0*/  UIADD3 UR7, UPT, UPT, -UR6, URZ, URZ ;  /* 0x000000ff06077290 */ /* 0x000fe4000fffe1ff */
[----:B------:R-:W-:-:S11]  /*0100*/  UISETP.GE.U32.AND UP0, UPT, UR4, 0x7, UPT ;  /* 0x000000070400788c */ /* 0x000fd6000bf06070 */
.L_x_22:
[----:B0-----:R-:W-:Y:S01]  /*0110*/  MOV R8, RZ ;  /* 0x000000ff00087202 */ /* 0x001fe20000000f00 */
[----:B------:R-:W-:Y:S01]  /*0120*/  UMOV UR4, URZ ;  /* 0x000000ff00047c82 */ /* 0x000fe20008000000 */
[----:B------:R-:W-:Y:S05]  /*0130*/  BRA.U !UP0, `(.L_x_17) ;  /* 0x0000000108f07547 */ /* 0x000fea000b800000 */
[----:B------:R-:W0:Y:S01]  /*0140*/  LDC R4, c[0x0][0x39c] ;  /* 0x0000e700ff047b82 */ /* 0x000e220000000800 */
[----:B------:R-:W-:Y:S01]  /*0150*/  MOV R8, RZ ;  /* 0x000000ff00087202 */ /* 0x000fe20000000f00 */
[----:B------:R-:W-:Y:S01]  /*0160*/  IMAD.MOV.U32 R6, RZ, RZ, R0 ;  /* 0x000000ffff067224 */ /* 0x000fe200078e0000 */
[-C--:B------:R-:W-:Y:S01]  /*0170*/  MOV R5, R3.reuse ;  /* 0x0000000300057202 */ /* 0x080fe20000000f00 */
[----:B------:R-:W-:Y:S01]  /*0180*/  UMOV UR4, UR7 ;  /* 0x0000000700047c82 */ /* 0x000fe20008000000 */
[----:B0-----:R-:W-:Y:S01]  /*0190*/  IADD3 R7, PT, PT, R3, R4, RZ ;  /* 0x0000000403077210 */ /* 0x001fe20007ffe0ff */
[C-C-:B------:R-:W-:Y:S01]  /*01a0*/  IMAD R9, R4.reuse, 0x3, R3.reuse ;  /* 0x0000000304097824 */ /* 0x140fe200078e0203 */
[C---:B------:R-:W-:Y:S01]  /*01b0*/  LEA R2, R4.reuse, R3, 0x1 ;  /* 0x0000000304027211 */ /* 0x040fe200078e08ff */
[C-C-:B------:R-:W-:Y:S02]  /*01c0*/  IMAD R11, R4.reuse, 0x4, R3.reuse ;  /* 0x00000004040b7824 */ /* 0x140fe400078e0203 */
[----:B------:R-:W-:-:S02]  /*01d0*/  IMAD R13, R4, 0x5, R3 ;  /* 0x00000005040d7824 */ /* 0x000fc400078e0203 */
[C-C-:B------:R-:W-:Y:S02]  /*01e0*/  IMAD R27, R4.reuse, 0x6, R3.reuse ;  /* 0x00000006041b7824 */ /* 0x140fe400078e0203 */
[----:B------:R-:W-:-:S07]  /*01f0*/  IMAD R29, R4, 0x7, R3 ;  /* 0x00000007041d7824 */ /* 0x000fce00078e0203 */
.L_x_18:
[----:B------:R-:W0:Y:S08]  /*0200*/  LDC.64 R16, c[0x0][0x388] ;  /* 0x0000e200ff107b82 */ /* 0x000e300000000a00 */
[----:B------:R-:W1:Y:S01]  /*0210*/  LDC.64 R14, c[0x0][0x380] ;  /* 0x0000e000ff0e7b82 */ /* 0x000e620000000a00 */
[----:B0-----:R-:W-:-:S04]  /*0220*/  IMAD.WIDE.U32 R20, R5, 0x4, R16 ;  /* 0x0000000405147825 */ /* 0x001fc800078e0010 */
[----:B------:R-:W-:Y:S01]  /*0230*/  IMAD.WIDE.U32 R18, R7, 0x4, R16 ;  /* 0x0000000407127825 */ /* 0x000fe200078e0010 */
[----:B------:R0:W2:Y:S03]  /*0240*/  LDG.E R22, desc[UR10][R20.64] ;  /* 0x0000000a14167981 */ /* 0x0000a6000c1e1900 */
[----:B-1----:R-:W-:Y:S02]  /*0250*/  IMAD.WIDE.U32 R14, R6, 0x4, R14 ;  /* 0x00000004060e7825 */ /* 0x002fe400078e000e */
[----:B------:R-:W3:Y:S04]  /*0260*/  LDG.E R18, desc[UR10][R18.64] ;  /* 0x0000000a12127981 */ /* 0x000ee8000c1e1900 */
[----:B------:R-:W2:Y:S01]  /*0270*/  LDG.E R23, desc[UR10][R14.64] ;  /* 0x0000000a0e177981 */ /* 0x000ea2000c1e1900 */
[----:B0-----:R-:W-:-:S03]  /*0280*/  IMAD.WIDE.U32 R20, R2, 0x4, R16 ;  /* 0x0000000402147825 */ /* 0x001fc600078e0010 */
[----:B------:R-:W3:Y:S04]  /*0290*/  LDG.E R26, desc[UR10][R14.64+0x4] ;  /* 0x0000040a0e1a7981 */ /* 0x000ee8000c1e1900 */
[----:B------:R0:W4:Y:S04]  /*02a0*/  LDG.E R10, desc[UR10][R20.64] ;  /* 0x0000000a140a7981 */ /* 0x000128000c1e1900 */
[----:B------:R-:W4:Y:S01]  /*02b0*/  LDG.E R12, desc[UR10][R14.64+0x8] ;  /* 0x0000080a0e0c7981 */ /* 0x000f22000c1e1900 */
[----:B------:R-:W-:-:S03]  /*02c0*/  IMAD.WIDE.U32 R24, R11, 0x4, R16 ;  /* 0x000000040b187825 */ /* 0x000fc600078e0010 */
[----:B------:R-:W5:Y:S01]  /*02d0*/  LDG.E R28, desc[UR10][R14.64+0x1c] ;  /* 0x00001c0a0e1c7981 */ /* 0x000f62000c1e1900 */
[----:B0-----:R-:W-:-:S03]  /*02e0*/  IMAD.WIDE.U32 R20, R27, 0x4, R16 ;  /* 0x000000041b147825 */ /* 0x001fc600078e0010 */
[----:B------:R0:W5:Y:S04]  /*02f0*/  LDG.E R24, desc[UR10][R24.64] ;  /* 0x0000000a18187981 */ /* 0x000168000c1e1900 */
[----:B------:R-:W5:Y:S01]  /*0300*/  LDG.E R20, desc[UR10][R20.64] ;  /* 0x0000000a14147981 */ /* 0x000f62000c1e1900 */
[----:B--2---:R-:W-:Y:S02]  /*0310*/  IMAD R8, R23, R22, R8 ;  /* 0x0000001617087224 */ /* 0x004fe400078e0208 */
[----:B------:R-:W-:-:S04]  /*0320*/  IMAD.WIDE.U32 R22, R9, 0x4, R16 ;  /* 0x0000000409167825 */ /* 0x000fc800078e0010 */
[----:B---3--:R-:W-:Y:S02]  /*0330*/  IMAD R26, R26, R18, R8 ;  /* 0x000000121a1a7224 */ /* 0x008fe400078e0208 */
[----:B------:R-:W0:Y:S01]  /*0340*/  LDG.E R22, desc[UR10][R22.64] ;  /* 0x0000000a16167981 */ /* 0x000e22000c1e1900 */
[----:B------:R-:W-:-:S03]  /*0350*/  IMAD.WIDE.U32 R18, R13, 0x4, R16 ;  /* 0x000000040d127825 */ /* 0x000fc600078e0010 */
[----:B------:R-:W0:Y:S01]  /*0360*/  LDG.E R8, desc[UR10][R14.64+0xc] ;  /* 0x00000c0a0e087981 */ /* 0x000e22000c1e1900 */
[----:B----4-:R-:W-:-:S03]  /*0370*/  IMAD R10, R12, R10, R26 ;  /* 0x0000000a0c0a7224 */ /* 0x010fc600078e021a */
[----:B------:R-:W5:Y:S01]  /*0380*/  LDG.E R12, desc[UR10][R14.64+0x10] ;  /* 0x0000100a0e0c7981 */ /* 0x000f62000c1e1900 */
[----:B------:R-:W-:-:S03]  /*0390*/  IMAD.WIDE.U32 R16, R29, 0x4, R16 ;  /* 0x000000041d107825 */ /* 0x000fc600078e0010 */
[----:B------:R-:W2:Y:S04]  /*03a0*/  LDG.E R19, desc[UR10][R18.64] ;  /* 0x0000000a12137981 */ /* 0x000ea8000c1e1900 */
[----:B------:R-:W2:Y:S04]  /*03b0*/  LDG.E R26, desc[UR10][R14.64+0x14] ;  /* 0x0000140a0e1a7981 */ /* 0x000ea8000c1e1900 */
[----:B------:R-:W3:Y:S04]  /*03c0*/  LDG.E R23, desc[UR10][R14.64+0x18] ;  /* 0x0000180a0e177981 */ /* 0x000ee8000c1e1900 */
[----:B------:R-:W4:Y:S01]  /*03d0*/  LDG.E R17, desc[UR10][R16.64] ;  /* 0x0000000a10117981 */ /* 0x000f22000c1e1900 */
[----:B------:R-:W-:-:S04]  /*03e0*/  UIADD3 UR4, UPT, UPT, UR4, 0x8, URZ ;  /* 0x0000000804047890 */ /* 0x000fc8000fffe0ff */
[----:B------:R-:W-:Y:S01]  /*03f0*/  UISETP.NE.AND UP1, UPT, UR4, URZ, UPT ;  /* 0x000000ff0400728c */ /* 0x000fe2000bf25270 */
[C---:B------:R-:W-:Y:S01]  /*0400*/  LEA R7, R4.reuse, R7, 0x3 ;  /* 0x0000000704077211 */ /* 0x040fe200078e18ff */
[C---:B------:R-:W-:Y:S01]  /*0410*/  IMAD R11, R4.reuse, 0x8, R11 ;  /* 0x00000008040b7824 */ /* 0x040fe200078e020b */
[C---:B------:R-:W-:Y:S01]  /*0420*/  LEA R2, R4.reuse, R2, 0x3 ;  /* 0x0000000204027211 */ /* 0x040fe200078e18ff */
[C---:B------:R-:W-:Y:S01]  /*0430*/  IMAD R5, R4.reuse, 0x8, R5 ;  /* 0x0000000804057824 */ /* 0x040fe200078e0205 */
[C---:B------:R-:W-:Y:S02]  /*0440*/  LEA R9, R4.reuse, R9, 0x3 ;  /* 0x0000000904097211 */ /* 0x040fe400078e18ff */
[C---:B------:R-:W-:Y:S02]  /*0450*/  LEA R13, R4.reuse, R13, 0x3 ;  /* 0x0000000d040d7211 */ /* 0x040fe400078e18ff */
[C---:B------:R-:W-:Y:S02]  /*0460*/  LEA R27, R4.reuse, R27, 0x3 ;  /* 0x0000001b041b7211 */ /* 0x040fe400078e18ff */
[----:B------:R-:W-:-:S02]  /*0470*/  LEA R29, R4, R29, 0x3 ;  /* 0x0000001d041d7211 */ /* 0x000fc400078e18ff */
[----:B------:R-:W-:Y:S01]  /*0480*/  IADD3 R6, PT, PT, R6, 0x8, RZ ;  /* 0x0000000806067810 */ /* 0x000fe20007ffe0ff */
[----:B0-----:R-:W-:-:S04]  /*0490*/  IMAD R25, R8, R22, R10 ;  /* 0x0000001608197224 */ /* 0x001fc800078e020a */
[----:B-----5:R-:W-:-:S04]  /*04a0*/  IMAD R12, R12, R24, R25 ;  /* 0x000000180c0c7224 */ /* 0x020fc800078e0219 */
[----:B--2---:R-:W-:-:S04]  /*04b0*/  IMAD R12, R26, R19, R12 ;  /* 0x000000131a0c7224 */ /* 0x004fc800078e020c */
[----:B---3--:R-:W-:-:S04]  /*04c0*/  IMAD R12, R23, R20, R12 ;  /* 0x00000014170c7224 */ /* 0x008fc800078e020c */
[----:B----4-:R-:W-:Y:S01]  /*04d0*/  IMAD R8, R28, R17, R12 ;  /* 0x000000111c087224 */ /* 0x010fe200078e020c */
[----:B------:R-:W-:Y:S06]  /*04e0*/  BRA.U UP1, `(.L_x_18) ;  /* 0xfffffffd01447547 */ /* 0x000fec000b83ffff */
[----:B------:R-:W-:-:S05]  /*04f0*/  UMOV UR4, UR6 ;  /* 0x0000000600047c82 */ /* 0x000fca0008000000 */
.L_x_17:
[----:B------:R-:W-:-:S09]  /*0500*/  UISETP.NE.AND UP1, UPT, UR8, URZ, UPT ;  /* 0x000000ff0800728c */ /* 0x000fd2000bf25270 */
[----:B------:R-:W-:Y:S05]  /*0510*/  BRA.U !UP1, `(.L_x_19) ;  /* 0x00000005091c7547 */ /* 0x000fea000b800000 */
[----:B------:R-:W-:Y:S02]  /*0520*/  UIADD3 UR9, UPT, UPT, UR8, -0x1, URZ ;  /* 0xffffffff08097890 */ /* 0x000fe4000fffe0ff */
[----:B------:R-:W-:Y:S02]  /*0530*/  UISETP.NE.AND UP2, UPT, UR5, URZ, UPT ;  /* 0x000000ff0500728c */ /* 0x000fe4000bf45270 */
[----:B------:R-:W-:-:S09]  /*0540*/  UISETP.GE.U32.AND UP1, UPT, UR9, 0x3, UPT ;  /* 0x000000030900788c */ /* 0x000fd2000bf26070 */
[----:B------:R-:W-:Y:S05]  /*0550*/  BRA.U !UP1, `(.L_x_20) ;  /* 0x00000001097c7547 */ /* 0x000fea000b800000 */
[----:B------:R-:W0:Y:S01]  /*0560*/  LDC R18, c[0x0][0x39c] ;  /* 0x0000e700ff127b82 */ /* 0x000e220000000800 */
[C---:B------:R-:W-:Y:S02]  /*0570*/  IADD3 R2, P0, PT, R0.reuse, UR4, RZ ;  /* 0x0000000400027c10 */ /* 0x040fe4000ff1e0ff */
[----:B------:R-:W-:-:S03]  /*0580*/  IADD3 R9, PT, PT, R0, UR4, RZ ;  /* 0x0000000400097c10 */ /* 0x000fc6000fffe0ff */
[----:B------:R-:W-:Y:S02]  /*0590*/  IMAD.X R16, RZ, RZ, RZ, P0 ;  /* 0x000000ffff107224 */ /* 0x000fe400000e06ff */
[----:B------:R-:W1:Y:S08]  /*05a0*/  LDC.64 R4, c[0x0][0x388] ;  /* 0x0000e200ff047b82 */ /* 0x000e700000000a00 */
[----:B------:R-:W2:Y:S08]  /*05b0*/  LDC.64 R14, c[0x0][0x380] ;  /* 0x0000e000ff0e7b82 */ /* 0x000eb00000000a00 */
[----:B------:R-:W3:Y:S01]  /*05c0*/  LDC.64 R6, c[0x0][0x380] ;  /* 0x0000e000ff067b82 */ /* 0x000ee20000000a00 */
[----:B0-----:R-:W-:-:S05]  /*05d0*/  IMAD R13, R18, UR4, R3 ;  /* 0x00000004120d7c24 */ /* 0x001fca000f8e0203 */
[C---:B------:R-:W-:Y:S01]  /*05e0*/  IADD3 R17, PT, PT, R13.reuse, R18, RZ ;  /* 0x000000120d117210 */ /* 0x040fe20007ffe0ff */
[----:B-1----:R-:W-:-:S04]  /*05f0*/  IMAD.WIDE.U32 R12, R13, 0x4, R4 ;  /* 0x000000040d0c7825 */ /* 0x002fc800078e0004 */
[C---:B------:R-:W-:Y:S01]  /*0600*/  IMAD.WIDE.U32 R10, R17.reuse, 0x4, R4 ;  /* 0x00000004110a7825 */ /* 0x040fe200078e0004 */
[-C--:B------:R-:W-:Y:S01]  /*0610*/  IADD3 R17, PT, PT, R17, R18.reuse, RZ ;  /* 0x0000001211117210 */ /* 0x080fe20007ffe0ff */
[----:B------:R-:W4:Y:S02]  /*0620*/  LDG.E R12, desc[UR10][R12.64] ;  /* 0x0000000a0c0c7981 */ /* 0x000f24000c1e1900 */
[----:B--2---:R-:W-:Y:S01]  /*0630*/  IMAD.WIDE.U32 R14, R9, 0x4, R14 ;  /* 0x00000004090e7825 */ /* 0x004fe200078e000e */
[----:B------:R-:W-:Y:S01]  /*0640*/  IADD3 R19, PT, PT, R17, R18, RZ ;  /* 0x0000001211137210 */ /* 0x000fe20007ffe0ff */
[----:B------:R-:W2:Y:S04]  /*0650*/  LDG.E R10, desc[UR10][R10.64] ;  /* 0x0000000a0a0a7981 */ /* 0x000ea8000c1e1900 */
[----:B------:R-:W4:Y:S01]  /*0660*/  LDG.E R9, desc[UR10][R14.64] ;  /* 0x0000000a0e097981 */ /* 0x000f22000c1e1900 */
[----:B---3--:R-:W-:-:S04]  /*0670*/  LEA R6, P0, R2, R6, 0x2 ;  /* 0x0000000602067211 */ /* 0x008fc800078010ff */
[----:B------:R-:W-:Y:S01]  /*0680*/  LEA.HI.X R7, R2, R7, R16, 0x2, P0 ;  /* 0x0000000702077211 */ /* 0x000fe200000f1410 */
[----:B------:R-:W-:-:S04]  /*0690*/  IMAD.WIDE.U32 R16, R17, 0x4, R4 ;  /* 0x0000000411107825 */ /* 0x000fc800078e0004 */
[----:B------:R-:W2:Y:S01]  /*06a0*/  LDG.E R2, desc[UR10][R6.64+0x4] ;  /* 0x0000040a06027981 */ /* 0x000ea2000c1e1900 */
[----:B------:R-:W-:-:S03]  /*06b0*/  IMAD.WIDE.U32 R4, R19, 0x4, R4 ;  /* 0x0000000413047825 */ /* 0x000fc600078e0004 */
[----:B------:R-:W3:Y:S04]  /*06c0*/  LDG.E R16, desc[UR10][R16.64] ;  /* 0x0000000a10107981 */ /* 0x000ee8000c1e1900 */
[----:B------:R-:W3:Y:S04]  /*06d0*/  LDG.E R19, desc[UR10][R6.64+0x8] ;  /* 0x0000080a06137981 */ /* 0x000ee8000c1e1900 */
[----:B------:R-:W5:Y:S04]  /*06e0*/  LDG.E R4, desc[UR10][R4.64] ;  /* 0x0000000a04047981 */ /* 0x000f68000c1e1900 */
[----:B------:R-:W5:Y:S01]  /*06f0*/  LDG.E R15, desc[UR10][R6.64+0xc] ;  /* 0x00000c0a060f7981 */ /* 0x000f62000c1e1900 */
[----:B------:R-:W-:Y:S01]  /*0700*/  UIADD3 UR4, UPT, UPT, UR4, 0x4, URZ ;  /* 0x0000000404047890 */ /* 0x000fe2000fffe0ff */
[----:B----4-:R-:W-:-:S04]  /*0710*/  IMAD R9, R9, R12, R8 ;  /* 0x0000000c09097224 */ /* 0x010fc800078e0208 */
[----:B--2---:R-:W-:-:S04]  /*0720*/  IMAD R2, R2, R10, R9 ;  /* 0x0000000a02027224 */ /* 0x004fc800078e0209 */
[----:B---3--:R-:W-:-:S04]  /*0730*/  IMAD R2, R19, R16, R2 ;  /* 0x0000001013027224 */ /* 0x008fc800078e0202 */
[----:B-----5:R-:W-:-:S07]  /*0740*/  IMAD R8, R15, R4, R2 ;  /* 0x000000040f087224 */ /* 0x020fce00078e0202 */
.L_x_20:
[----:B------:R-:W-:Y:S05]  /*0750*/  BRA.U !UP2, `(.L_x_19) ;  /* 0x000000010a8c7547 */ /* 0x000fea000b800000 */
[----:B------:R-:W0:Y:S01]  /*0760*/  LDC R2, c[0x0][0x39c] ;  /* 0x0000e700ff027b82 */ /* 0x000e220000000800 */
[----:B------:R-:W-:Y:S01]  /*0770*/  UISETP.NE.AND UP1, UPT, UR5, 0x1, UPT ;  /* 0x000000010500788c */ /* 0x000fe2000bf25270 */
[----:B0-----:R-:W-:-:S08]  /*0780*/  LOP3.LUT P0, RZ, R2, 0x1, RZ, 0xc0, !PT ;  /* 0x0000000102ff7812 */ /* 0x001fd0000780c0ff */
[----:B------:R-:W-:Y:S05]  /*0790*/  BRA.U !UP1, `(.L_x_21) ;  /* 0x0000000109547547 */ /* 0x000fea000b800000 */
[----:B------:R-:W0:Y:S01]  /*07a0*/  LDC R12, c[0x0][0x39c] ;  /* 0x0000e700ff0c7b82 */ /* 0x000e220000000800 */
[C---:B------:R-:W-:Y:S02]  /*07b0*/  IADD3 R9, PT, PT, R0.reuse, UR4, RZ ;  /* 0x0000000400097c10 */ /* 0x040fe4000fffe0ff */
[----:B------:R-:W-:-:S05]  /*07c0*/  IADD3 R14, P1, PT, R0, UR4, RZ ;  /* 0x00000004000e7c10 */ /* 0x000fca000ff3e0ff */
[----:B------:R-:W1:Y:S08]  /*07d0*/  LDC.64 R10, c[0x0][0x380] ;  /* 0x0000e000ff0a7b82 */ /* 0x000e700000000a00 */
[----:B------:R-:W2:Y:S08]  /*07e0*/  LDC.64 R6, c[0x0][0x380] ;  /* 0x0000e000ff067b82 */ /* 0x000eb00000000a00 */
[----:B------:R-:W3:Y:S01]  /*07f0*/  LDC.64 R4, c[0x0][0x388] ;  /* 0x0000e200ff047b82 */ /* 0x000ee20000000a00 */
[----:B0-----:R-:W-:-:S05]  /*0800*/  IMAD R13, R12, UR4, R3 ;  /* 0x000000040c0d7c24 */ /* 0x001fca000f8e0203 */
[----:B------:R-:W-:Y:S01]  /*0810*/  IADD3 R15, PT, PT, R13, R12, RZ ;  /* 0x0000000c0d0f7210 */ /* 0x000fe20007ffe0ff */
[----:B-1----:R-:W-:-:S04]  /*0820*/  IMAD.WIDE.U32 R10, R9, 0x4, R10 ;  /* 0x00000004090a7825 */ /* 0x002fc800078e000a */
[----:B------:R-:W-:Y:S02]  /*0830*/  IMAD.X R9, RZ, RZ, RZ, P1 ;  /* 0x000000ffff097224 */ /* 0x000fe400008e06ff */
[----:B------:R-:W4:Y:S01]  /*0840*/  LDG.E R11, desc[UR10][R10.64] ;  /* 0x0000000a0a0b7981 */ /* 0x000f22000c1e1900 */
[----:B--2---:R-:W-:-:S04]  /*0850*/  LEA R6, P1, R14, R6, 0x2 ;  /* 0x000000060e067211 */ /* 0x004fc800078210ff */
[----:B------:R-:W-:Y:S01]  /*0860*/  LEA.HI.X R7, R14, R7, R9, 0x2, P1 ;  /* 0x000000070e077211 */ /* 0x000fe200008f1409 */
[----:B---3--:R-:W-:-:S05]  /*0870*/  IMAD.WIDE.U32 R12, R13, 0x4, R4 ;  /* 0x000000040d0c7825 */ /* 0x008fca00078e0004 */
[----:B------:R-:W2:Y:S01]  /*0880*/  LDG.E R7, desc[UR10][R6.64+0x4] ;  /* 0x0000040a06077981 */ /* 0x000ea2000c1e1900 */
[----:B------:R-:W-:-:S03]  /*0890*/  IMAD.WIDE.U32 R4, R15, 0x4, R4 ;  /* 0x000000040f047825 */ /* 0x000fc600078e0004 */
[----:B------:R-:W4:Y:S04]  /*08a0*/  LDG.E R12, desc[UR10][R12.64] ;  /* 0x0000000a0c0c7981 */ /* 0x000f28000c1e1900 */
[----:B------:R-:W2:Y:S01]  /*08b0*/  LDG.E R4, desc[UR10][R4.64] ;  /* 0x0000000a04047981 */ /* 0x000ea2000c1e1900 */
[----:B------:R-:W-:Y:S01]  /*08c0*/  UIADD3 UR4, UPT, UPT, UR4, 0x2, URZ ;  /* 0x0000000204047890 */ /* 0x000fe2000fffe0ff */
[----:B----4-:R-:W-:-:S04]  /*08d0*/  IMAD R8, R11, R12, R8 ;  /* 0x0000000c0b087224 */ /* 0x010fc800078e0208 */
[----:B--2---:R-:W-:-:S07]  /*08e0*/  IMAD R8, R7, R4, R8 ;  /* 0x0000000407087224 */ /* 0x004fce00078e0208 */
.L_x_21:
[----:B------:R-:W-:Y:S05]  /*08f0*/  @!P0 BRA `(.L_x_19) ;  /* 0x0000000000248947 */ /* 0x000fea0003800000 */
[----:B------:R-:W0:Y:S01]  /*0900*/  LDC.64 R4, c[0x0][0x380] ;  /* 0x0000e000ff047b82 */ /* 0x000e220000000a00 */
[----:B------:R-:W-:Y:S01]  /*0910*/  IADD3 R9, PT, PT, R0, UR4, RZ ;  /* 0x0000000400097c10 */ /* 0x000fe2000fffe0ff */
[----:B------:R-:W-:-:S06]  /*0920*/  IMAD R11, R2, UR4, R3 ;  /* 0x00000004020b7c24 */ /* 0x000fcc000f8e0203 */
[----:B------:R-:W1:Y:S01]  /*0930*/  LDC.64 R6, c[0x0][0x388] ;  /* 0x0000e200ff067b82 */ /* 0x000e620000000a00 */
[----:B0-----:R-:W-:-:S06]  /*0940*/  IMAD.WIDE.U32 R4, R9, 0x4, R4 ;  /* 0x0000000409047825 */ /* 0x001fcc00078e0004 */
[----:B------:R-:W2:Y:S01]  /*0950*/  LDG.E R5, desc[UR10][R4.64] ;  /* 0x0000000a04057981 */ /* 0x000ea2000c1e1900 */
[----:B-1----:R-:W-:-:S06]  /*0960*/  IMAD.WIDE.U32 R6, R11, 0x4, R6 ;  /* 0x000000040b067825 */ /* 0x002fcc00078e0006 */
[----:B------:R-:W2:Y:S02]  /*0970*/  LDG.E R6, desc[UR10][R6.64] ;  /* 0x0000000a06067981 */ /* 0x000ea4000c1e1900 */
[----:B--2---:R-:W-:-:S07]  /*0980*/  IMAD R8, R5, R6, R8 ;  /* 0x0000000605087224 */ /* 0x004fce00078e0208 */
.L_x_19:
[----:B------:R-:W0:Y:S01]  /*0990*/  LDCU UR4, c[0x0][0x398] ;  /* 0x00007300ff0477ac */ /* 0x000e220008000800 */
[----:B------:R-:W1:Y:S01]  /*09a0*/  LDC.64 R4, c[0x0][0x390] ;  /* 0x0000e400ff047b82 */ /* 0x000e620000000a00 */
[----:B------:R-:W-:Y:S01]  /*09b0*/  IADD3 R7, PT, PT, R0, R3, RZ ;  /* 0x0000000300077210 */ /* 0x000fe20007ffe0ff */
[----:B------:R-:W-:-:S05]  /*09c0*/  VIADD R3, R3, 0x1 ;  /* 0x0000000103037836 */ /* 0x000fca0000000000 */
[----:B0-----:R-:W-:Y:S01]  /*09d0*/  ISETP.NE.AND P0, PT, R3, UR4, PT ;  /* 0x0000000403007c0c */ /* 0x001fe2000bf05270 */
[----:B-1----:R-:W-:-:S05]  /*09e0*/  IMAD.WIDE.U32 R4, R7, 0x4, R4 ;  /* 0x0000000407047825 */ /* 0x002fca00078e0004 */
[----:B------:R0:W-:Y:S07]  /*09f0*/  STG.E desc[UR10][R4.64], R8 ;  /* 0x0000000804007986 */ /* 0x0001ee000c10190a */
[----:B------:R-:W-:Y:S05]  /*0a00*/  @!P0 EXIT ;  /* 0x000000000000894d */ /* 0x000fea0003800000 */
[----:B------:R-:W-:Y:S05]  /*0a10*/  BRA `(.L_x_22) ;  /* 0xfffffff400bc7947 */ /* 0x000fea000383ffff */
.L_x_16:
[C---:B------:R-:W-:Y:S01]  /*0a20*/  ISETP.GE.U32.AND P1, PT, R9.reuse, 0x8, PT ;  /* 0x000000080900780c */ /* 0x040fe20003f26070 */
[----:B------:R-:W-:Y:S01]  /*0a30*/  HFMA2 R3, -RZ, RZ, 0, 0 ;  /* 0x00000000ff037431 */ /* 0x000fe200000001ff */
[----:B------:R-:W-:-:S04]  /*0a40*/  LOP3.LUT R2, R9, 0x7, RZ, 0xc0, !PT ;  /* 0x0000000709027812 */ /* 0x000fc800078ec0ff */
[----:B------:R-:W-:-:S07]  /*0a50*/  ISETP.NE.AND P0, PT, R2, RZ, PT ;  /* 0x000000ff0200720c */ /* 0x000fce0003f05270 */
[----:B------:R-:W-:Y:S06]  /*0a60*/  @!P1 BRA `(.L_x_23) ;  /* 0x0000000000409947 */ /* 0x000fec0003800000 */
[----:B------:R-:W0:Y:S01]  /*0a70*/  LDC.64 R6, c[0x0][0x390] ;  /* 0x0000e400ff067b82 */ /* 0x000e220000000a00 */
[----:B------:R-:W-:Y:S01]  /*0a80*/  LOP3.LUT R3, R9, 0x7ffffff8, RZ, 0xc0, !PT ;  /* 0x7ffffff809037812 */ /* 0x000fe200078ec0ff */
[----:B------:R-:W-:-:S06]  /*0a90*/  UMOV UR4, URZ ;  /* 0x000000ff00047c82 */ /* 0x000fcc0008000000 */
.L_x_24:
[----:B-1----:R-:W-:Y:S01]  /*0aa0*/  IADD3 R5, PT, PT, R0, UR4, RZ ;  /* 0x0000000400057c10 */ /* 0x002fe2000fffe0ff */
[----:B------:R-:W-:-:S04]  /*0ab0*/  UIADD3 UR4, UPT, UPT, UR4, 0x8, URZ ;  /* 0x0000000804047890 */ /* 0x000fc8000fffe0ff */
[----:B0-----:R-:W-:Y:S02]  /*0ac0*/  IMAD.WIDE.U32 R4, R5, 0x4, R6 ;  /* 0x0000000405047825 */ /* 0x001fe400078e0006 */
[----:B------:R-:W-:-:S03]  /*0ad0*/  ISETP.NE.AND P1, PT, R3, UR4, PT ;  /* 0x0000000403007c0c */ /* 0x000fc6000bf25270 */
[----:B------:R1:W-:Y:S04]  /*0ae0*/  STG.E desc[UR10][R4.64], RZ ;  /* 0x000000ff04007986 */ /* 0x0003e8000c10190a */
[----:B------:R1:W-:Y:S04]  /*0af0*/  STG.E desc[UR10][R4.64+0x4], RZ ;  /* 0x000004ff04007986 */ /* 0x0003e8000c10190a */
[----:B------:R1:W-:Y:S04]  /*0b00*/  STG.E desc[UR10][R4.64+0x8], RZ ;  /* 0x000008ff04007986 */ /* 0x0003e8000c10190a */
[----:B------:R1:W-:Y:S04]  /*0b10*/  STG.E desc[UR10][R4.64+0xc], RZ ;  /* 0x00000cff04007986 */ /* 0x0003e8000c10190a */
[----:B------:R1:W-:Y:S04]  /*0b20*/  STG.E desc[UR10][R4.64+0x10], RZ ;  /* 0x000010ff04007986 */ /* 0x0003e8000c10190a */
[----:B------:R1:W-:Y:S04]  /*0b30*/  STG.E desc[UR10][R4.64+0x14], RZ ;  /* 0x000014ff04007986 */ /* 0x0003e8000c10190a */
[----:B------:R1:W-:Y:S04]  /*0b40*/  STG.E desc[UR10][R4.64+0x18], RZ ;  /* 0x000018ff04007986 */ /* 0x0003e8000c10190a */
[----:B------:R1:W-:Y:S01]  /*0b50*/  STG.E desc[UR10][R4.64+0x1c], RZ ;  /* 0x00001cff04007986 */ /* 0x0003e2000c10190a */
[----:B------:R-:W-:Y:S05]  /*0b60*/  @P1 BRA `(.L_x_24) ;  /* 0xfffffffc00cc1947 */ /* 0x000fea000383ffff */
.L_x_23:
[----:B------:R-:W-:Y:S05]  /*0b70*/  @!P0 EXIT ;  /* 0x000000000000894d */ /* 0x000fea0003800000 */
[----:B------:R-:W-:Y:S02]  /*0b80*/  ISETP.GE.U32.AND P1, PT, R2, 0x4, PT ;  /* 0x000000040200780c */ /* 0x000fe40003f26070 */
[----:B------:R-:W-:-:S04]  /*0b90*/  LOP3.LUT R12, R9, 0x3, RZ, 0xc0, !PT ;  /* 0x00000003090c7812 */ /* 0x000fc800078ec0ff */
[----:B------:R-:W-:-:S07]  /*0ba0*/  ISETP.NE.AND P0, PT, R12, RZ, PT ;  /* 0x000000ff0c00720c */ /* 0x000fce0003f05270 */
[----:B------:R-:W-:Y:S06]  /*0bb0*/  @!P1 BRA `(.L_x_25) ;  /* 0x0000000000349947 */ /* 0x000fec0003800000 */
[----:B------:R-:W0:Y:S01]  /*0bc0*/  LDC.64 R10, c[0x0][0x390] ;  /* 0x0000e400ff0a7b82 */ /* 0x000e220000000a00 */
[CC--:B------:R-:W-:Y:S02]  /*0bd0*/  IADD3 R2, P1, PT, R0.reuse, R3.reuse, RZ ;  /* 0x0000000300027210 */ /* 0x0c0fe40007f3e0ff */
[----:B------:R-:W-:Y:S01]  /*0be0*/  IADD3 R7, PT, PT, R0, R3, RZ ;  /* 0x0000000300077210 */ /* 0x000fe20007ffe0ff */
[----:B------:R-:W-:Y:S01]  /*0bf0*/  VIADD R3, R3, 0x4 ;  /* 0x0000000403037836 */ /* 0x000fe20000000000 */
[----:B------:R-:W-:-:S03]  /*0c00*/  IADD3.X R8, PT, PT, RZ, RZ, RZ, P1, !PT ;  /* 0x000000ffff087210 */ /* 0x000fc60000ffe4ff */
[----:B-1----:R-:W1:Y:S01]  /*0c10*/  LDC.64 R4, c[0x0][0x390] ;  /* 0x0000e400ff047b82 */ /* 0x002e620000000a00 */
[----:B0-----:R-:W-:Y:S01]  /*0c20*/  LEA R6, P1, R2, R10, 0x2 ;  /* 0x0000000a02067211 */ /* 0x001fe200078210ff */
[----:B-1----:R-:W-:-:S03]  /*0c30*/  IMAD.WIDE.U32 R4, R7, 0x4, R4 ;  /* 0x0000000407047825 */ /* 0x002fc600078e0004 */
[----:B------:R-:W-:Y:S02]  /*0c40*/  LEA.HI.X R7, R2, R11, R8, 0x2, P1 ;  /* 0x0000000b02077211 */ /* 0x000fe400008f1408 */
[----:B------:R0:W-:Y:S04]  /*0c50*/  STG.E desc[UR10][R4.64], RZ ;  /* 0x000000ff04007986 */ /* 0x0001e8000c10190a */
[----:B------:R0:W-:Y:S04]  /*0c60*/  STG.E desc[UR10][R6.64+0x4], RZ ;  /* 0x000004ff06007986 */ /* 0x0001e8000c10190a */
[----:B------:R0:W-:Y:S04]  /*0c70*/  STG.E desc[UR10][R6.64+0x8], RZ ;  /* 0x000008ff06007986 */ /* 0x0001e8000c10190a */
[----:B------:R0:W-:Y:S02]  /*0c80*/  STG.E desc[UR10][R6.64+0xc], RZ ;  /* 0x00000cff06007986 */ /* 0x0001e4000c10190a */
.L_x_25:
[----:B------:R-:W-:Y:S05]  /*0c90*/  @!P0 EXIT ;  /* 0x000000000000894d */ /* 0x000fea0003800000 */
[----:B------:R-:W-:Y:S02]  /*0ca0*/  ISETP.NE.AND P1, PT, R12, 0x1, PT ;  /* 0x000000010c00780c */ /* 0x000fe40003f25270 */
[----:B------:R-:W-:-:S04]  /*0cb0*/  LOP3.LUT R2, R9, 0x1, RZ, 0xc0, !PT ;  /* 0x0000000109027812 */ /* 0x000fc800078ec0ff */
[----:B------:R-:W-:-:S07]  /*0cc0*/  ISETP.NE.U32.AND P0, PT, R2, 0x1, PT ;  /* 0x000000010200780c */ /* 0x000fce0003f05070 */
[----:B------:R-:W-:Y:S06]  /*0cd0*/  @!P1 BRA `(.L_x_26) ;  /* 0x00000000002c9947 */ /* 0x000fec0003800000 */
[----:B------:R-:W2:Y:S01]  /*0ce0*/  LDC.64 R10, c[0x0][0x390] ;  /* 0x0000e400ff0a7b82 */ /* 0x000ea20000000a00 */
[CC--:B------:R-:W-:Y:S02]  /*0cf0*/  IADD3 R2, P1, PT, R0.reuse, R3.reuse, RZ ;  /* 0x0000000300027210 */ /* 0x0c0fe40007f3e0ff */
[----:B0-----:R-:W-:Y:S02]  /*0d00*/  IADD3 R7, PT, PT, R0, R3, RZ ;  /* 0x0000000300077210 */ /* 0x001fe40007ffe0ff */
[----:B------:R-:W-:Y:S02]  /*0d10*/  IADD3.X R8, PT, PT, RZ, RZ, RZ, P1, !PT ;  /* 0x000000ffff087210 */ /* 0x000fe40000ffe4ff */
[----:B------:R-:W-:Y:S01]  /*0d20*/  IADD3 R3, PT, PT, R3, 0x2, RZ ;  /* 0x0000000203037810 */ /* 0x000fe20007ffe0ff */
[----:B-1----:R-:W0:Y:S01]  /*0d30*/  LDC.64 R4, c[0x0][0x390] ;  /* 0x0000e400ff047b82 */ /* 0x002e220000000a00 */
[----:B--2---:R-:W-:Y:S01]  /*0d40*/  LEA R6, P1, R2, R10, 0x2 ;  /* 0x0000000a02067211 */ /* 0x004fe200078210ff */
[----:B0-----:R-:W-:-:S03]  /*0d50*/  IMAD.WIDE.U32 R4, R7, 0x4, R4 ;  /* 0x0000000407047825 */ /* 0x001fc600078e0004 */
[----:B------:R-:W-:Y:S02]  /*0d60*/  LEA.HI.X R7, R2, R11, R8, 0x2, P1 ;  /* 0x0000000b02077211 */ /* 0x000fe400008f1408 */
[----:B------:R2:W-:Y:S04]  /*0d70*/  STG.E desc[UR10][R4.64], RZ ;  /* 0x000000ff04007986 */ /* 0x0005e8000c10190a */
[----:B------:R2:W-:Y:S03]  /*0d80*/  STG.E desc[UR10][R6.64+0x4], RZ ;  /* 0x000004ff06007986 */ /* 0x0005e6000c10190a */
.L_x_26:
[----:B------:R-:W-:Y:S05]  /*0d90*/  @P0 EXIT ;  /* 0x000000000000094d */ /* 0x000fea0003800000 */
[----:B012---:R-:W0:Y:S01]  /*0da0*/  LDC.64 R4, c[0x0][0x390] ;  /* 0x0000e400ff047b82 */ /* 0x007e220000000a00 */
[----:B------:R-:W-:-:S05]  /*0db0*/  IADD3 R3, PT, PT, R0, R3, RZ ;  /* 0x0000000300037210 */ /* 0x000fca0007ffe0ff */
[----:B0-----:R-:W-:-:S05]  /*0dc0*/  IMAD.WIDE.U32 R2, R3, 0x4, R4 ;  /* 0x0000000403027825 */ /* 0x001fca00078e0004 */
[----:B------:R-:W-:Y:S01]  /*0dd0*/  STG.E desc[UR10][R2.64], RZ ;  /* 0x000000ff02007986 */ /* 0x000fe2000c10190a */
[----:B------:R-:W-:Y:S05]  /*0de0*/  EXIT ;  /* 0x000000000000794d */ /* 0x000fea0003800000 */
.L_x_27:
        /* <DEDUP_REMOVED lines=9> */
.L_x_30:


//--------------------- .nv.shared.reserved.0     --------------------------
	.section	.nv.shared.reserved.0,"aw",@nobits
	.weak		__nv_reservedSMEM_offset_0_alias
	.size		__nv_reservedSMEM_offset_0_alias, 0, 64
	.other		__nv_reservedSMEM_offset_0_alias,@"STO_CUDA_RESERVED_SHARED STV_DEFAULT"
__nv_reservedSMEM_offset_0_alias:
	.zero		0
	.zero		64


//--------------------- .nv.constant0._Z12matrixMulElePiS_S_ii --------------------------
	.section	.nv.constant0._Z12matrixMulElePiS_S_ii,"a",@progbits
	.sectionflags	@""
	.align	4
.nv.constant0._Z12matrixMulElePiS_S_ii:
	.zero		928


//--------------------- .nv.constant0._Z12matrixMulColPiS_S_ii --------------------------
	.section	.nv.constant0._Z12matrixMulColPiS_S_ii,"a",@progbits
	.sectionflags	@""
	.align	4
.nv.constant0._Z12matrixMulColPiS_S_ii:
	.zero		928


//--------------------- .nv.constant0._Z12matrixMulRowPiS_S_ii --------------------------
	.section	.nv.constant0._Z12matrixMulRowPiS_S_ii,"a",@progbits
	.sectionflags	@""
	.align	4
.nv.constant0._Z12matrixMulRowPiS_S_ii:
	.zero		928


//--------------------- SYMBOLS --------------------------

	.type		.nv.reservedSmem.offset0,@object
	.size		.nv.reservedSmem.offset0,0x4
